	.target	sm_90a

	.elftype	@"ET_EXEC"


//--------------------- .note.nv.tkinfo           --------------------------
	.section	.note.nv.tkinfo,"",@"SHT_NOTE"
	.sectionflags	@"SHF_NOTE_NV_TKINFO"
	.tkinfo
        /*0018*/ 	.word	0x00000002
        /*0030*/ 	.string	""
        /*0030*/ 	.string	"ptxas"
        /*0030*/ 	.string	"Cuda compilation tools, release 13.0, V13.0.88"
        /*0030*/ 	.string	"Build cuda_13.0.r13.0/compiler.36424714_0"
        /*0030*/ 	.string	"-arch sm_90a -m 64 "



//--------------------- .note.nv.cuinfo           --------------------------
	.section	.note.nv.cuinfo,"",@"SHT_NOTE"
	.sectionflags	@"SHF_NOTE_NV_CUINFO"
        /*0018*/ 	.short	0x0002
        /*001a*/ 	.short	0x005a
        /*001c*/ 	.short	0x0082
	.zero		2


//--------------------- .nv.info                  --------------------------
	.section	.nv.info,"",@"SHT_CUDA_INFO"
	.align	4


	//----- nvinfo : EIATTR_REGCOUNT
	.align		4
        /*0000*/ 	.byte	0x04, 0x2f
        /*0002*/ 	.short	(.L_15 - .L_14)
	.align		4
.L_14:
        /*0004*/ 	.word	index@(_ZN7cutlass13device_kernelINS_4gemm6kernel13GemmUniversalIN4cute5tupleIJiiiiEEENS1_10collective13CollectiveMmaINS1_34MainloopSm90TmaGmmaWarpSpecializedILi14ENS5_IJNS4_1CILi1EEESB_SB_EEENS1_35KernelTmaWarpSpecializedCooperativeEEENS5_IJNSA_ILi128EEENSA_ILi384EEENSA_ILi32EEEEEEaNS5_IJlSB_lEEEaSJ_NS4_8TiledMMAINS4_8MMA_AtomIJNS4_4SM904GMMA27MMA_64x192x32_S32S8S8_SS_TNEEEENS4_6LayoutINS5_IJNSA_ILi2EEESB_SB_EEENS5_IJSB_NSA_ILi0EEEST_EEEEENS5_IJNS4_10UnderscoreESW_SW_EEEEENS4_13SM90_TMA_LOADENS4_14ComposedLayoutINS4_7SwizzleILi1ELi4ELi3EEENS4_18smem_ptr_flag_bitsILi8EEENSQ_INS5_IJNSA_ILi8EEESH_EEENS5_IJSH_SB_EEEEEEEvNS4_8identityESZ_S19_vS1A_EENS_8epilogue10collective6detail29Sm90TmaWarpSpecializedAdapterINS1D_15DefaultEpilogueIaSJ_SJ_NS1C_6thread17LinearCombinationIaLi1EiiLNS1H_9ScaleType4KindE0ELNS_15FloatRoundStyleE2EaEENS1_15EpilogueDefaultEEEEEvvEEEEvNT_6ParamsE)
        /*0008*/ 	.word	0x000000a8


	//----- nvinfo : EIATTR_FRAME_SIZE
	.align		4
.L_15:
        /*000c*/ 	.byte	0x04, 0x11
        /*000e*/ 	.short	(.L_17 - .L_16)
	.align		4
.L_16:
        /*0010*/ 	.word	index@(_ZN7cutlass13device_kernelINS_4gemm6kernel13GemmUniversalIN4cute5tupleIJiiiiEEENS1_10collective13CollectiveMmaINS1_34MainloopSm90TmaGmmaWarpSpecializedILi14ENS5_IJNS4_1CILi1EEESB_SB_EEENS1_35KernelTmaWarpSpecializedCooperativeEEENS5_IJNSA_ILi128EEENSA_ILi384EEENSA_ILi32EEEEEEaNS5_IJlSB_lEEEaSJ_NS4_8TiledMMAINS4_8MMA_AtomIJNS4_4SM904GMMA27MMA_64x192x32_S32S8S8_SS_TNEEEENS4_6LayoutINS5_IJNSA_ILi2EEESB_SB_EEENS5_IJSB_NSA_ILi0EEEST_EEEEENS5_IJNS4_10UnderscoreESW_SW_EEEEENS4_13SM90_TMA_LOADENS4_14ComposedLayoutINS4_7SwizzleILi1ELi4ELi3EEENS4_18smem_ptr_flag_bitsILi8EEENSQ_INS5_IJNSA_ILi8EEESH_EEENS5_IJSH_SB_EEEEEEEvNS4_8identityESZ_S19_vS1A_EENS_8epilogue10collective6detail29Sm90TmaWarpSpecializedAdapterINS1D_15DefaultEpilogueIaSJ_SJ_NS1C_6thread17LinearCombinationIaLi1EiiLNS1H_9ScaleType4KindE0ELNS_15FloatRoundStyleE2EaEENS1_15EpilogueDefaultEEEEEvvEEEEvNT_6ParamsE)
        /*0014*/ 	.word	0x00000000


	//----- nvinfo : EIATTR_MIN_STACK_SIZE
	.align		4
.L_17:
        /*0018*/ 	.byte	0x04, 0x12
        /*001a*/ 	.short	(.L_19 - .L_18)
	.align		4
.L_18:
        /*001c*/ 	.word	index@(_ZN7cutlass13device_kernelINS_4gemm6kernel13GemmUniversalIN4cute5tupleIJiiiiEEENS1_10collective13CollectiveMmaINS1_34MainloopSm90TmaGmmaWarpSpecializedILi14ENS5_IJNS4_1CILi1EEESB_SB_EEENS1_35KernelTmaWarpSpecializedCooperativeEEENS5_IJNSA_ILi128EEENSA_ILi384EEENSA_ILi32EEEEEEaNS5_IJlSB_lEEEaSJ_NS4_8TiledMMAINS4_8MMA_AtomIJNS4_4SM904GMMA27MMA_64x192x32_S32S8S8_SS_TNEEEENS4_6LayoutINS5_IJNSA_ILi2EEESB_SB_EEENS5_IJSB_NSA_ILi0EEEST_EEEEENS5_IJNS4_10UnderscoreESW_SW_EEEEENS4_13SM90_TMA_LOADENS4_14ComposedLayoutINS4_7SwizzleILi1ELi4ELi3EEENS4_18smem_ptr_flag_bitsILi8EEENSQ_INS5_IJNSA_ILi8EEESH_EEENS5_IJSH_SB_EEEEEEEvNS4_8identityESZ_S19_vS1A_EENS_8epilogue10collective6detail29Sm90TmaWarpSpecializedAdapterINS1D_15DefaultEpilogueIaSJ_SJ_NS1C_6thread17LinearCombinationIaLi1EiiLNS1H_9ScaleType4KindE0ELNS_15FloatRoundStyleE2EaEENS1_15EpilogueDefaultEEEEEvvEEEEvNT_6ParamsE)
        /*0020*/ 	.word	0x00000000
.L_19:


//--------------------- .nv.compat                --------------------------
	.section	.nv.compat,"",@"SHT_CUDA_COMPAT_INFO"
	.align	4
        /*0000*/ 	.byte	0x02, 0x09, 0x01, 0x00, 0x02, 0x02, 0x04, 0x00, 0x02, 0x05, 0x05, 0x00, 0x03, 0x07, 0x01, 0x01
        /*0010*/ 	.byte	0x02, 0x03, 0x01, 0x00, 0x02, 0x06, 0x01, 0x00, 0x04, 0x0b, 0x08, 0x00, 0x00, 0x00, 0x00, 0x00
        /*0020*/ 	.byte	0x00, 0x00, 0x00, 0x00


//--------------------- .nv.info._ZN7cutlass13device_kernelINS_4gemm6kernel13GemmUniversalIN4cute5tupleIJiiiiEEENS1_10collective13CollectiveMmaINS1_34MainloopSm90TmaGmmaWarpSpecializedILi14ENS5_IJNS4_1CILi1EEESB_SB_EEENS1_35KernelTmaWarpSpecializedCooperativeEEENS5_IJNSA_ILi128EEENSA_ILi384EEENSA_ILi32EEEEEEaNS5_IJlSB_lEEEaSJ_NS4_8TiledMMAINS4_8MMA_AtomIJNS4_4SM904GMMA27MMA_64x192x32_S32S8S8_SS_TNEEEENS4_6LayoutINS5_IJNSA_ILi2EEESB_SB_EEENS5_IJSB_NSA_ILi0EEEST_EEEEENS5_IJNS4_10UnderscoreESW_SW_EEEEENS4_13SM90_TMA_LOADENS4_14ComposedLayoutINS4_7SwizzleILi1ELi4ELi3EEENS4_18smem_ptr_flag_bitsILi8EEENSQ_INS5_IJNSA_ILi8EEESH_EEENS5_IJSH_SB_EEEEEEEvNS4_8identityESZ_S19_vS1A_EENS_8epilogue10collective6detail29Sm90TmaWarpSpecializedAdapterINS1D_15DefaultEpilogueIaSJ_SJ_NS1C_6thread17LinearCombinationIaLi1EiiLNS1H_9ScaleType4KindE0ELNS_15FloatRoundStyleE2EaEENS1_15EpilogueDefaultEEEEEvvEEEEvNT_6ParamsE --------------------------
	.section	.nv.info._ZN7cutlass13device_kernelINS_4gemm6kernel13GemmUniversalIN4cute5tupleIJiiiiEEENS1_10collective13CollectiveMmaINS1_34MainloopSm90TmaGmmaWarpSpecializedILi14ENS5_IJNS4_1CILi1EEESB_SB_EEENS1_35KernelTmaWarpSpecializedCooperativeEEENS5_IJNSA_ILi128EEENSA_ILi384EEENSA_ILi32EEEEEEaNS5_IJlSB_lEEEaSJ_NS4_8TiledMMAINS4_8MMA_AtomIJNS4_4SM904GMMA27MMA_64x192x32_S32S8S8_SS_TNEEEENS4_6LayoutINS5_IJNSA_ILi2EEESB_SB_EEENS5_IJSB_NSA_ILi0EEEST_EEEEENS5_IJNS4_10UnderscoreESW_SW_EEEEENS4_13SM90_TMA_LOADENS4_14ComposedLayoutINS4_7SwizzleILi1ELi4ELi3EEENS4_18smem_ptr_flag_bitsILi8EEENSQ_INS5_IJNSA_ILi8EEESH_EEENS5_IJSH_SB_EEEEEEEvNS4_8identityESZ_S19_vS1A_EENS_8epilogue10collective6detail29Sm90TmaWarpSpecializedAdapterINS1D_15DefaultEpilogueIaSJ_SJ_NS1C_6thread17LinearCombinationIaLi1EiiLNS1H_9ScaleType4KindE0ELNS_15FloatRoundStyleE2EaEENS1_15EpilogueDefaultEEEEEvvEEEEvNT_6ParamsE,"",@"SHT_CUDA_INFO"
	.sectionflags	@""
	.align	4


	//----- nvinfo : EIATTR_CUDA_API_VERSION
	.align		4
        /*0000*/ 	.byte	0x04, 0x37
        /*0002*/ 	.short	(.L_21 - .L_20)
.L_20:
        /*0004*/ 	.word	0x00000082


	//----- nvinfo : EIATTR_KPARAM_INFO
	.align		4
.L_21:
        /*0008*/ 	.byte	0x04, 0x17
        /*000a*/ 	.short	(.L_23 - .L_22)
.L_22:
        /*000c*/ 	.word	0x00000000
        /*0010*/ 	.short	0x0000
        /*0012*/ 	.short	0x0070
        /*0014*/ 	.byte	0x00, 0xf0, 0x01, 0x10


	//----- nvinfo : EIATTR_SPARSE_MMA_MASK
	.align		4
.L_23:
        /*0018*/ 	.byte	0x03, 0x50
        /*001a*/ 	.short	0x0000


	//----- nvinfo : EIATTR_MAXREG_COUNT
	.align		4
        /*001c*/ 	.byte	0x03, 0x1b
        /*001e*/ 	.short	0x00a8


	//----- nvinfo : EIATTR_NUM_BARRIERS
	.align		4
        /*0020*/ 	.byte	0x02, 0x4c
        /*0022*/ 	.byte	0x01
	.zero		1


	//----- nvinfo : EIATTR_EXTERNS
	.align		4
        /*0024*/ 	.byte	0x04, 0x0f
        /*0026*/ 	.short	(.L_25 - .L_24)


	//   ....[0]....
	.align		4
.L_24:
        /*0028*/ 	.word	index@(__assertfail)


	//----- nvinfo : EIATTR_MERCURY_ISA_VERSION
	.align		4
.L_25:
        /*002c*/ 	.byte	0x03, 0x5f
        /*002e*/ 	.short	0x0101


	//----- nvinfo : EIATTR_INT_WARP_WIDE_INSTR_OFFSETS
	.align		4
        /*0030*/ 	.byte	0x04, 0x31
        /*0032*/ 	.short	(.L_27 - .L_26)


	//   ....[0]....
.L_26:
        /*0034*/ 	.word	0x00000530


	//   ....[1]....
        /*0038*/ 	.word	0x00000540


	//   ....[2]....
        /*003c*/ 	.word	0x00000630


	//----- nvinfo : EIATTR_COOP_GROUP_MASK_REGIDS
	.align		4
.L_27:
        /*0040*/ 	.byte	0x04, 0x29
        /*0042*/ 	.short	(.L_29 - .L_28)


	//   ....[0]....
.L_28:
        /*0044*/ 	.word	0xffffffff


	//   ....[1]....
        /*0048*/ 	.word	0xffffffff


	//   ....[2]....
        /*004c*/ 	.word	0xffffffff


	//   ....[3]....
        /*0050*/ 	.word	0xffffffff


	//   ....[4]....
        /*0054*/ 	.word	0xffffffff


	//----- nvinfo : EIATTR_COOP_GROUP_INSTR_OFFSETS
	.align		4
.L_29:
        /*0058*/ 	.byte	0x04, 0x28
        /*005a*/ 	.short	(.L_31 - .L_30)


	//   ....[0]....
.L_30:
        /*005c*/ 	.word	0x00000060


	//   ....[1]....
        /*0060*/ 	.word	0x00000070


	//   ....[2]....
        /*0064*/ 	.word	0x00000130


	//   ....[3]....
        /*0068*/ 	.word	0x00000430


	//   ....[4]....
        /*006c*/ 	.word	0x00001100


	//----- nvinfo : EIATTR_REG_RECONFIG
	.align		4
.L_31:
        /*0070*/ 	.byte	0x01, 0x54
	.zero		2


	//----- nvinfo : EIATTR_SYSCALL_OFFSETS
	.align		4
        /*0074*/ 	.byte	0x04, 0x46
        /*0076*/ 	.short	(.L_33 - .L_32)


	//   ....[0]....
.L_32:
        /*0078*/ 	.word	0x000012c0


	//----- nvinfo : EIATTR_MBARRIER_INSTR_OFFSETS
	.align		4
.L_33:
        /*007c*/ 	.byte	0x04, 0x39
        /*007e*/ 	.short	(.L_35 - .L_34)


	//   ....[0]....
.L_34:
        /*0080*/ 	.word	0x00000250
        /*0084*/ 	.word	0x000000ff
        /*0088*/ 	.word	0x00000000
        /*008c*/ 	.short	0x0100
        /*008e*/ 	.byte	0x08
	.zero		1


	//   ....[1]....
        /*0090*/ 	.word	0x00000260
        /*0094*/ 	.word	0x000000ff
        /*0098*/ 	.word	0x00000070
        /*009c*/ 	.short	0x0100
        /*009e*/ 	.byte	0x08
	.zero		1


	//   ....[2]....
        /*00a0*/ 	.word	0x00000270
        /*00a4*/ 	.word	0x000000ff
        /*00a8*/ 	.word	0x00000008
        /*00ac*/ 	.short	0x0100
        /*00ae*/ 	.byte	0x08
	.zero		1


	//   ....[3]....
        /*00b0*/ 	.word	0x00000280
        /*00b4*/ 	.word	0x000000ff
        /*00b8*/ 	.word	0x00000078
        /*00bc*/ 	.short	0x0100
        /*00be*/ 	.byte	0x08
	.zero		1


	//   ....[4]....
        /*00c0*/ 	.word	0x00000290
        /*00c4*/ 	.word	0x000000ff
        /*00c8*/ 	.word	0x00000010
        /*00cc*/ 	.short	0x0100
        /*00ce*/ 	.byte	0x08
	.zero		1


	//   ....[5]....
        /*00d0*/ 	.word	0x000002a0
        /*00d4*/ 	.word	0x000000ff
        /*00d8*/ 	.word	0x00000080
        /*00dc*/ 	.short	0x0100
        /*00de*/ 	.byte	0x08
	.zero		1


	//   ....[6]....
        /*00e0*/ 	.word	0x000002b0
        /*00e4*/ 	.word	0x000000ff
        /*00e8*/ 	.word	0x00000018
        /*00ec*/ 	.short	0x0100
        /*00ee*/ 	.byte	0x08
	.zero		1


	//   ....[7]....
        /*00f0*/ 	.word	0x000002c0
        /*00f4*/ 	.word	0x000000ff
        /*00f8*/ 	.word	0x00000088
        /*00fc*/ 	.short	0x0100
        /*00fe*/ 	.byte	0x08
	.zero		1


	//   ....[8]....
        /*0100*/ 	.word	0x000002d0
        /*0104*/ 	.word	0x000000ff
        /*0108*/ 	.word	0x00000020
        /*010c*/ 	.short	0x0100
        /*010e*/ 	.byte	0x08
	.zero		1


	//   ....[9]....
        /*0110*/ 	.word	0x000002e0
        /*0114*/ 	.word	0x000000ff
        /*0118*/ 	.word	0x00000090
        /*011c*/ 	.short	0x0100
        /*011e*/ 	.byte	0x08
	.zero		1


	//   ....[10]....
        /*0120*/ 	.word	0x000002f0
        /*0124*/ 	.word	0x000000ff
        /*0128*/ 	.word	0x00000028
        /*012c*/ 	.short	0x0100
        /*012e*/ 	.byte	0x08
	.zero		1


	//   ....[11]....
        /*0130*/ 	.word	0x00000300
        /*0134*/ 	.word	0x000000ff
        /*0138*/ 	.word	0x00000098
        /*013c*/ 	.short	0x0100
        /*013e*/ 	.byte	0x08
	.zero		1


	//   ....[12]....
        /*0140*/ 	.word	0x00000310
        /*0144*/ 	.word	0x000000ff
        /*0148*/ 	.word	0x00000030
        /*014c*/ 	.short	0x0100
        /*014e*/ 	.byte	0x08
	.zero		1


	//   ....[13]....
        /*0150*/ 	.word	0x00000320
        /*0154*/ 	.word	0x000000ff
        /*0158*/ 	.word	0x000000a0
        /*015c*/ 	.short	0x0100
        /*015e*/ 	.byte	0x08
	.zero		1


	//   ....[14]....
        /*0160*/ 	.word	0x00000330
        /*0164*/ 	.word	0x000000ff
        /*0168*/ 	.word	0x00000038
        /*016c*/ 	.short	0x0100
        /*016e*/ 	.byte	0x08
	.zero		1


	//   ....[15]....
        /*0170*/ 	.word	0x00000340
        /*0174*/ 	.word	0x000000ff
        /*0178*/ 	.word	0x000000a8
        /*017c*/ 	.short	0x0100
        /*017e*/ 	.byte	0x08
	.zero		1


	//   ....[16]....
        /*0180*/ 	.word	0x00000350
        /*0184*/ 	.word	0x000000ff
        /*0188*/ 	.word	0x00000040
        /*018c*/ 	.short	0x0100
        /*018e*/ 	.byte	0x08
	.zero		1


	//   ....[17]....
        /*0190*/ 	.word	0x00000360
        /*0194*/ 	.word	0x000000ff
        /*0198*/ 	.word	0x000000b0
        /*019c*/ 	.short	0x0100
        /*019e*/ 	.byte	0x08
	.zero		1


	//   ....[18]....
        /*01a0*/ 	.word	0x00000370
        /*01a4*/ 	.word	0x000000ff
        /*01a8*/ 	.word	0x00000048
        /*01ac*/ 	.short	0x0100
        /*01ae*/ 	.byte	0x08
	.zero		1


	//   ....[19]....
        /*01b0*/ 	.word	0x00000380
        /*01b4*/ 	.word	0x000000ff
        /*01b8*/ 	.word	0x000000b8
        /*01bc*/ 	.short	0x0100
        /*01be*/ 	.byte	0x08
	.zero		1


	//   ....[20]....
        /*01c0*/ 	.word	0x00000390
        /*01c4*/ 	.word	0x000000ff
        /*01c8*/ 	.word	0x00000050
        /*01cc*/ 	.short	0x0100
        /*01ce*/ 	.byte	0x08
	.zero		1


	//   ....[21]....
        /*01d0*/ 	.word	0x000003a0
        /*01d4*/ 	.word	0x000000ff
        /*01d8*/ 	.word	0x000000c0
        /*01dc*/ 	.short	0x0100
        /*01de*/ 	.byte	0x08
	.zero		1


	//   ....[22]....
        /*01e0*/ 	.word	0x000003b0
        /*01e4*/ 	.word	0x000000ff
        /*01e8*/ 	.word	0x00000058
        /*01ec*/ 	.short	0x0100
        /*01ee*/ 	.byte	0x08
	.zero		1


	//   ....[23]....
        /*01f0*/ 	.word	0x000003c0
        /*01f4*/ 	.word	0x000000ff
        /*01f8*/ 	.word	0x000000c8
        /*01fc*/ 	.short	0x0100
        /*01fe*/ 	.byte	0x08
	.zero		1


	//   ....[24]....
        /*0200*/ 	.word	0x000003d0
        /*0204*/ 	.word	0x000000ff
        /*0208*/ 	.word	0x00000060
        /*020c*/ 	.short	0x0100
        /*020e*/ 	.byte	0x08
	.zero		1


	//   ....[25]....
        /*0210*/ 	.word	0x000003e0
        /*0214*/ 	.word	0x000000ff
        /*0218*/ 	.word	0x000000d0
        /*021c*/ 	.short	0x0100
        /*021e*/ 	.byte	0x08
	.zero		1


	//   ....[26]....
        /*0220*/ 	.word	0x000003f0
        /*0224*/ 	.word	0x000000ff
        /*0228*/ 	.word	0x00000068
        /*022c*/ 	.short	0x0100
        /*022e*/ 	.byte	0x08
	.zero		1


	//   ....[27]....
        /*0230*/ 	.word	0x00000400
        /*0234*/ 	.word	0x000000ff
        /*0238*/ 	.word	0x000000d8
        /*023c*/ 	.short	0x0100
        /*023e*/ 	.byte	0x08
	.zero		1


	//   ....[28]....
        /*0240*/ 	.word	0x000006a0
        /*0244*/ 	.word	0x000000ff
        /*0248*/ 	.word	0x000000f0
        /*024c*/ 	.short	0x0100
        /*024e*/ 	.byte	0x06
	.zero		1


	//   ....[29]....
        /*0250*/ 	.word	0x00000700
        /*0254*/ 	.word	0x000000ff
        /*0258*/ 	.word	0x000000f8
        /*025c*/ 	.short	0x0100
        /*025e*/ 	.byte	0x06
	.zero		1


	//   ....[30]....
        /*0260*/ 	.word	0x00001390
        /*0264*/ 	.word	0x00000003
        /*0268*/ 	.word	0x00000000
        /*026c*/ 	.short	0x010a
        /*026e*/ 	.byte	0x3f
	.zero		1


	//   ....[31]....
        /*0270*/ 	.word	0x000013d0
        /*0274*/ 	.word	0x00000003
        /*0278*/ 	.word	0x00000000
        /*027c*/ 	.short	0x010a
        /*027e*/ 	.byte	0x3f
	.zero		1


	//   ....[32]....
        /*0280*/ 	.word	0x00001680
        /*0284*/ 	.word	0x00000005
        /*0288*/ 	.word	0x00000000
        /*028c*/ 	.short	0x010a
        /*028e*/ 	.byte	0x3f
	.zero		1


	//   ....[33]....
        /*0290*/ 	.word	0x000016c0
        /*0294*/ 	.word	0x00000005
        /*0298*/ 	.word	0x00000000
        /*029c*/ 	.short	0x010a
        /*029e*/ 	.byte	0x3f
	.zero		1


	//   ....[34]....
        /*02a0*/ 	.word	0x00001800
        /*02a4*/ 	.word	0x00000004
        /*02a8*/ 	.word	0x00000000
        /*02ac*/ 	.short	0x0101
        /*02ae*/ 	.byte	0x3f
	.zero		1


	//   ....[35]....
        /*02b0*/ 	.word	0x000019f0
        /*02b4*/ 	.word	0x00000000
        /*02b8*/ 	.word	0x00000000
        /*02bc*/ 	.short	0x0101
        /*02be*/ 	.byte	0x3f
	.zero		1


	//   ....[36]....
        /*02c0*/ 	.word	0x0000cbd0
        /*02c4*/ 	.word	0x0000000e
        /*02c8*/ 	.word	0x00000070
        /*02cc*/ 	.short	0x010a
        /*02ce*/ 	.byte	0x3f
	.zero		1


	//   ....[37]....
        /*02d0*/ 	.word	0x0000cf60
        /*02d4*/ 	.word	0x00000006
        /*02d8*/ 	.word	0x000000f8
        /*02dc*/ 	.short	0x0101
        /*02de*/ 	.byte	0x3f
	.zero		1


	//   ....[38]....
        /*02e0*/ 	.word	0x0000d6c0
        /*02e4*/ 	.word	0x00000007
        /*02e8*/ 	.word	0x00000000
        /*02ec*/ 	.short	0x010a
        /*02ee*/ 	.byte	0x3f
	.zero		1


	//   ....[39]....
        /*02f0*/ 	.word	0x0000d740
        /*02f4*/ 	.word	0x00000009
        /*02f8*/ 	.word	0x00000000
        /*02fc*/ 	.short	0x010a
        /*02fe*/ 	.byte	0x3f
	.zero		1


	//   ....[40]....
        /*0300*/ 	.word	0x0000d7d0
        /*0304*/ 	.word	0x00000006
        /*0308*/ 	.word	0x00000000
        /*030c*/ 	.short	0x010a
        /*030e*/ 	.byte	0x3f
	.zero		1


	//   ....[41]....
        /*0310*/ 	.word	0x0000d860
        /*0314*/ 	.word	0x00000009
        /*0318*/ 	.word	0x00000000
        /*031c*/ 	.short	0x010a
        /*031e*/ 	.byte	0x3f
	.zero		1


	//   ....[42]....
        /*0320*/ 	.word	0x0000d8f0
        /*0324*/ 	.word	0x00000006
        /*0328*/ 	.word	0x00000000
        /*032c*/ 	.short	0x010a
        /*032e*/ 	.byte	0x3f
	.zero		1


	//   ....[43]....
        /*0330*/ 	.word	0x0000d980
        /*0334*/ 	.word	0x00000009
        /*0338*/ 	.word	0x00000000
        /*033c*/ 	.short	0x010a
        /*033e*/ 	.byte	0x3f
	.zero		1


	//   ....[44]....
        /*0340*/ 	.word	0x0000da10
        /*0344*/ 	.word	0x00000006
        /*0348*/ 	.word	0x00000000
        /*034c*/ 	.short	0x010a
        /*034e*/ 	.byte	0x3f
	.zero		1


	//   ....[45]....
        /*0350*/ 	.word	0x0000daa0
        /*0354*/ 	.word	0x00000009
        /*0358*/ 	.word	0x00000000
        /*035c*/ 	.short	0x010a
        /*035e*/ 	.byte	0x3f
	.zero		1


	//   ....[46]....
        /*0360*/ 	.word	0x0000db30
        /*0364*/ 	.word	0x00000006
        /*0368*/ 	.word	0x00000000
        /*036c*/ 	.short	0x010a
        /*036e*/ 	.byte	0x3f
	.zero		1


	//   ....[47]....
        /*0370*/ 	.word	0x0000dbc0
        /*0374*/ 	.word	0x00000009
        /*0378*/ 	.word	0x00000000
        /*037c*/ 	.short	0x010a
        /*037e*/ 	.byte	0x3f
	.zero		1


	//   ....[48]....
        /*0380*/ 	.word	0x0000dc50
        /*0384*/ 	.word	0x00000006
        /*0388*/ 	.word	0x00000000
        /*038c*/ 	.short	0x010a
        /*038e*/ 	.byte	0x3f
	.zero		1


	//   ....[49]....
        /*0390*/ 	.word	0x0000dce0
        /*0394*/ 	.word	0x00000009
        /*0398*/ 	.word	0x00000000
        /*039c*/ 	.short	0x010a
        /*039e*/ 	.byte	0x3f
	.zero		1


	//   ....[50]....
        /*03a0*/ 	.word	0x0000dd70
        /*03a4*/ 	.word	0x00000006
        /*03a8*/ 	.word	0x00000000
        /*03ac*/ 	.short	0x010a
        /*03ae*/ 	.byte	0x3f
	.zero		1


	//   ....[51]....
        /*03b0*/ 	.word	0x0000de00
        /*03b4*/ 	.word	0x00000003
        /*03b8*/ 	.word	0x00000000
        /*03bc*/ 	.short	0x010a
        /*03be*/ 	.byte	0x3f
	.zero		1


	//   ....[52]....
        /*03c0*/ 	.word	0x0000de60
        /*03c4*/ 	.word	0x00000003
        /*03c8*/ 	.word	0x00000000
        /*03cc*/ 	.short	0x010a
        /*03ce*/ 	.byte	0x3f
	.zero		1


	//   ....[53]....
        /*03d0*/ 	.word	0x0000deb0
        /*03d4*/ 	.word	0x00000005
        /*03d8*/ 	.word	0x00000000
        /*03dc*/ 	.short	0x010a
        /*03de*/ 	.byte	0x3f
	.zero		1


	//   ....[54]....
        /*03e0*/ 	.word	0x0000df80
        /*03e4*/ 	.word	0x0000000e
        /*03e8*/ 	.word	0x00000070
        /*03ec*/ 	.short	0x010a
        /*03ee*/ 	.byte	0x3f
	.zero		1


	//   ....[55]....
        /*03f0*/ 	.word	0x0000e050
        /*03f4*/ 	.word	0x00000007
        /*03f8*/ 	.word	0x00000000
        /*03fc*/ 	.short	0x010a
        /*03fe*/ 	.byte	0x3f
	.zero		1


	//   ....[56]....
        /*0400*/ 	.word	0x0000e0a0
        /*0404*/ 	.word	0x00000009
        /*0408*/ 	.word	0x00000000
        /*040c*/ 	.short	0x010a
        /*040e*/ 	.byte	0x3f
	.zero		1


	//   ....[57]....
        /*0410*/ 	.word	0x0000e0f0
        /*0414*/ 	.word	0x00000006
        /*0418*/ 	.word	0x00000000
        /*041c*/ 	.short	0x010a
        /*041e*/ 	.byte	0x3f
	.zero		1


	//   ....[58]....
        /*0420*/ 	.word	0x0000e140
        /*0424*/ 	.word	0x00000009
        /*0428*/ 	.word	0x00000000
        /*042c*/ 	.short	0x010a
        /*042e*/ 	.byte	0x3f
	.zero		1


	//   ....[59]....
        /*0430*/ 	.word	0x0000e190
        /*0434*/ 	.word	0x00000006
        /*0438*/ 	.word	0x00000000
        /*043c*/ 	.short	0x010a
        /*043e*/ 	.byte	0x3f
	.zero		1


	//   ....[60]....
        /*0440*/ 	.word	0x0000e1e0
        /*0444*/ 	.word	0x00000009
        /*0448*/ 	.word	0x00000000
        /*044c*/ 	.short	0x010a
        /*044e*/ 	.byte	0x3f
	.zero		1


	//   ....[61]....
        /*0450*/ 	.word	0x0000e230
        /*0454*/ 	.word	0x00000006
        /*0458*/ 	.word	0x00000000
        /*045c*/ 	.short	0x010a
        /*045e*/ 	.byte	0x3f
	.zero		1


	//   ....[62]....
        /*0460*/ 	.word	0x0000e280
        /*0464*/ 	.word	0x00000009
        /*0468*/ 	.word	0x00000000
        /*046c*/ 	.short	0x010a
        /*046e*/ 	.byte	0x3f
	.zero		1


	//   ....[63]....
        /*0470*/ 	.word	0x0000e2d0
        /*0474*/ 	.word	0x00000006
        /*0478*/ 	.word	0x00000000
        /*047c*/ 	.short	0x010a
        /*047e*/ 	.byte	0x3f
	.zero		1


	//   ....[64]....
        /*0480*/ 	.word	0x0000e320
        /*0484*/ 	.word	0x00000009
        /*0488*/ 	.word	0x00000000
        /*048c*/ 	.short	0x010a
        /*048e*/ 	.byte	0x3f
	.zero		1


	//   ....[65]....
        /*0490*/ 	.word	0x0000e370
        /*0494*/ 	.word	0x00000006
        /*0498*/ 	.word	0x00000000
        /*049c*/ 	.short	0x010a
        /*049e*/ 	.byte	0x3f
	.zero		1


	//   ....[66]....
        /*04a0*/ 	.word	0x0000e3c0
        /*04a4*/ 	.word	0x00000009
        /*04a8*/ 	.word	0x00000000
        /*04ac*/ 	.short	0x010a
        /*04ae*/ 	.byte	0x3f
	.zero		1


	//   ....[67]....
        /*04b0*/ 	.word	0x0000e410
        /*04b4*/ 	.word	0x00000006
        /*04b8*/ 	.word	0x00000000
        /*04bc*/ 	.short	0x010a
        /*04be*/ 	.byte	0x3f
	.zero		1


	//----- nvinfo : EIATTR_NUM_MBARRIERS
	.align		4
.L_35:
        /*04c0*/ 	.byte	0x03, 0x38
        /*04c2*/ 	.short	0x001e


	//----- nvinfo : EIATTR_EXIT_INSTR_OFFSETS
	.align		4
        /*04c4*/ 	.byte	0x04, 0x1c
        /*04c6*/ 	.short	(.L_37 - .L_36)


	//   ....[0]....
.L_36:
        /*04c8*/ 	.word	0x00000750


	//   ....[1]....
        /*04cc*/ 	.word	0x00001040


	//   ....[2]....
        /*04d0*/ 	.word	0x0000c210


	//   ....[3]....
        /*04d4*/ 	.word	0x0000c870


	//   ....[4]....
        /*04d8*/ 	.word	0x0000de50


	//----- nvinfo : EIATTR_MAX_THREADS
	.align		4
.L_37:
        /*04dc*/ 	.byte	0x04, 0x05
        /*04de*/ 	.short	(.L_39 - .L_38)
.L_38:
        /*04e0*/ 	.word	0x00000180
        /*04e4*/ 	.word	0x00000001
        /*04e8*/ 	.word	0x00000001


	//----- nvinfo : EIATTR_CRS_STACK_SIZE
	.align		4
.L_39:
        /*04ec*/ 	.byte	0x04, 0x1e
        /*04ee*/ 	.short	(.L_41 - .L_40)
.L_40:
        /*04f0*/ 	.word	0x00000000


	//----- nvinfo : EIATTR_CBANK_PARAM_SIZE
	.align		4
.L_41:
        /*04f4*/ 	.byte	0x03, 0x19
        /*04f6*/ 	.short	0x0470


	//----- nvinfo : EIATTR_PARAM_CBANK
	.align		4
        /*04f8*/ 	.byte	0x04, 0x0a
        /*04fa*/ 	.short	(.L_43 - .L_42)
	.align		4
.L_42:
        /*04fc*/ 	.word	index@(.nv.constant0._ZN7cutlass13device_kernelINS_4gemm6kernel13GemmUniversalIN4cute5tupleIJiiiiEEENS1_10collective13CollectiveMmaINS1_34MainloopSm90TmaGmmaWarpSpecializedILi14ENS5_IJNS4_1CILi1EEESB_SB_EEENS1_35KernelTmaWarpSpecializedCooperativeEEENS5_IJNSA_ILi128EEENSA_ILi384EEENSA_ILi32EEEEEEaNS5_IJlSB_lEEEaSJ_NS4_8TiledMMAINS4_8MMA_AtomIJNS4_4SM904GMMA27MMA_64x192x32_S32S8S8_SS_TNEEEENS4_6LayoutINS5_IJNSA_ILi2EEESB_SB_EEENS5_IJSB_NSA_ILi0EEEST_EEEEENS5_IJNS4_10UnderscoreESW_SW_EEEEENS4_13SM90_TMA_LOADENS4_14ComposedLayoutINS4_7SwizzleILi1ELi4ELi3EEENS4_18smem_ptr_flag_bitsILi8EEENSQ_INS5_IJNSA_ILi8EEESH_EEENS5_IJSH_SB_EEEEEEEvNS4_8identityESZ_S19_vS1A_EENS_8epilogue10collective6detail29Sm90TmaWarpSpecializedAdapterINS1D_15DefaultEpilogueIaSJ_SJ_NS1C_6thread17LinearCombinationIaLi1EiiLNS1H_9ScaleType4KindE0ELNS_15FloatRoundStyleE2EaEENS1_15EpilogueDefaultEEEEEvvEEEEvNT_6ParamsE)
        /*0500*/ 	.short	0x0210
        /*0502*/ 	.short	0x0470


	//----- nvinfo : EIATTR_SW_WAR
	.align		4
.L_43:
        /*0504*/ 	.byte	0x04, 0x36
        /*0506*/ 	.short	(.L_45 - .L_44)
.L_44:
        /*0508*/ 	.word	0x00000008
.L_45:


//--------------------- .nv.callgraph             --------------------------
	.section	.nv.callgraph,"",@"SHT_CUDA_CALLGRAPH"
	.align	4
	.sectionentsize	8
	.align		4
        /*0000*/ 	.word	0x00000000
	.align		4
        /*0004*/ 	.word	0xffffffff
	.align		4
        /*0008*/ 	.word	index@(_ZN7cutlass13device_kernelINS_4gemm6kernel13GemmUniversalIN4cute5tupleIJiiiiEEENS1_10collective13CollectiveMmaINS1_34MainloopSm90TmaGmmaWarpSpecializedILi14ENS5_IJNS4_1CILi1EEESB_SB_EEENS1_35KernelTmaWarpSpecializedCooperativeEEENS5_IJNSA_ILi128EEENSA_ILi384EEENSA_ILi32EEEEEEaNS5_IJlSB_lEEEaSJ_NS4_8TiledMMAINS4_8MMA_AtomIJNS4_4SM904GMMA27MMA_64x192x32_S32S8S8_SS_TNEEEENS4_6LayoutINS5_IJNSA_ILi2EEESB_SB_EEENS5_IJSB_NSA_ILi0EEEST_EEEEENS5_IJNS4_10UnderscoreESW_SW_EEEEENS4_13SM90_TMA_LOADENS4_14ComposedLayoutINS4_7SwizzleILi1ELi4ELi3EEENS4_18smem_ptr_flag_bitsILi8EEENSQ_INS5_IJNSA_ILi8EEESH_EEENS5_IJSH_SB_EEEEEEEvNS4_8identityESZ_S19_vS1A_EENS_8epilogue10collective6detail29Sm90TmaWarpSpecializedAdapterINS1D_15DefaultEpilogueIaSJ_SJ_NS1C_6thread17LinearCombinationIaLi1EiiLNS1H_9ScaleType4KindE0ELNS_15FloatRoundStyleE2EaEENS1_15EpilogueDefaultEEEEEvvEEEEvNT_6ParamsE)
	.align		4
        /*000c*/ 	.word	index@(__assertfail)
	.align		4
        /*0010*/ 	.word	0x00000000
	.align		4
        /*0014*/ 	.word	0xfffffffe
	.align		4
        /*0018*/ 	.word	0x00000000
	.align		4
        /*001c*/ 	.word	0xfffffffd
	.align		4
        /*0020*/ 	.word	0x00000000
	.align		4
        /*0024*/ 	.word	0xfffffffc


//--------------------- .nv.constant4             --------------------------
	.section	.nv.constant4,"a",@progbits
	.align	8
	.align		8
.nv.constant4:
        /*0000*/ 	.dword	__assertfail
	.align		8
        /*0008*/ 	.dword	__unnamed_1
	.align		8
        /*0010*/ 	.dword	_ZN39_INTERNAL_fd79fea1_4_k_cu_686aee7d_83934cuda3std3__45__cpo5beginE
	.align		8
        /*0018*/ 	.dword	_ZN39_INTERNAL_fd79fea1_4_k_cu_686aee7d_83934cuda3std3__45__cpo3endE
	.align		8
        /*0020*/ 	.dword	_ZN39_INTERNAL_fd79fea1_4_k_cu_686aee7d_83934cuda3std3__45__cpo6cbeginE
	.align		8
        /*0028*/ 	.dword	_ZN39_INTERNAL_fd79fea1_4_k_cu_686aee7d_83934cuda3std3__45__cpo4cendE
	.align		8
        /*0030*/ 	.dword	_ZN39_INTERNAL_fd79fea1_4_k_cu_686aee7d_83934cuda3std3__441_GLOBAL__N__fd79fea1_4_k_cu_686aee7d_83936ignoreE
	.align		8
        /*0038*/ 	.dword	_ZN39_INTERNAL_fd79fea1_4_k_cu_686aee7d_83934cuda3std3__419piecewise_constructE
	.align		8
        /*0040*/ 	.dword	_ZN39_INTERNAL_fd79fea1_4_k_cu_686aee7d_83934cuda3std3__48in_placeE
	.align		8
        /*0048*/ 	.dword	_ZN39_INTERNAL_fd79fea1_4_k_cu_686aee7d_83934cuda3std6ranges3__45__cpo4swapE
	.align		8
        /*0050*/ 	.dword	_ZN39_INTERNAL_fd79fea1_4_k_cu_686aee7d_83934cuda3std6ranges3__45__cpo9iter_moveE
	.align		8
        /*0058*/ 	.dword	_ZN39_INTERNAL_fd79fea1_4_k_cu_686aee7d_83934cute7productE
	.align		8
        /*0060*/ 	.dword	_ZN39_INTERNAL_fd79fea1_4_k_cu_686aee7d_83934cute1_E
	.align		8
        /*0068*/ 	.dword	$str$22
	.align		8
        /*0070*/ 	.dword	$str$23


//--------------------- .text._ZN7cutlass13device_kernelINS_4gemm6kernel13GemmUniversalIN4cute5tupleIJiiiiEEENS1_10collective13CollectiveMmaINS1_34MainloopSm90TmaGmmaWarpSpecializedILi14ENS5_IJNS4_1CILi1EEESB_SB_EEENS1_35KernelTmaWarpSpecializedCooperativeEEENS5_IJNSA_ILi128EEENSA_ILi384EEENSA_ILi32EEEEEEaNS5_IJlSB_lEEEaSJ_NS4_8TiledMMAINS4_8MMA_AtomIJNS4_4SM904GMMA27MMA_64x192x32_S32S8S8_SS_TNEEEENS4_6LayoutINS5_IJNSA_ILi2EEESB_SB_EEENS5_IJSB_NSA_ILi0EEEST_EEEEENS5_IJNS4_10UnderscoreESW_SW_EEEEENS4_13SM90_TMA_LOADENS4_14ComposedLayoutINS4_7SwizzleILi1ELi4ELi3EEENS4_18smem_ptr_flag_bitsILi8EEENSQ_INS5_IJNSA_ILi8EEESH_EEENS5_IJSH_SB_EEEEEEEvNS4_8identityESZ_S19_vS1A_EENS_8epilogue10collective6detail29Sm90TmaWarpSpecializedAdapterINS1D_15DefaultEpilogueIaSJ_SJ_NS1C_6thread17LinearCombinationIaLi1EiiLNS1H_9ScaleType4KindE0ELNS_15FloatRoundStyleE2EaEENS1_15EpilogueDefaultEEEEEvvEEEEvNT_6ParamsE --------------------------
	.section	.text._ZN7cutlass13device_kernelINS_4gemm6kernel13GemmUniversalIN4cute5tupleIJiiiiEEENS1_10collective13CollectiveMmaINS1_34MainloopSm90TmaGmmaWarpSpecializedILi14ENS5_IJNS4_1CILi1EEESB_SB_EEENS1_35KernelTmaWarpSpecializedCooperativeEEENS5_IJNSA_ILi128EEENSA_ILi384EEENSA_ILi32EEEEEEaNS5_IJlSB_lEEEaSJ_NS4_8TiledMMAINS4_8MMA_AtomIJNS4_4SM904GMMA27MMA_64x192x32_S32S8S8_SS_TNEEEENS4_6LayoutINS5_IJNSA_ILi2EEESB_SB_EEENS5_IJSB_NSA_ILi0EEEST_EEEEENS5_IJNS4_10UnderscoreESW_SW_EEEEENS4_13SM90_TMA_LOADENS4_14ComposedLayoutINS4_7SwizzleILi1ELi4ELi3EEENS4_18smem_ptr_flag_bitsILi8EEENSQ_INS5_IJNSA_ILi8EEESH_EEENS5_IJSH_SB_EEEEEEEvNS4_8identityESZ_S19_vS1A_EENS_8epilogue10collective6detail29Sm90TmaWarpSpecializedAdapterINS1D_15DefaultEpilogueIaSJ_SJ_NS1C_6thread17LinearCombinationIaLi1EiiLNS1H_9ScaleType4KindE0ELNS_15FloatRoundStyleE2EaEENS1_15EpilogueDefaultEEEEEvvEEEEvNT_6ParamsE,"ax",@progbits
	.align	128
.text._ZN7cutlass13device_kernelINS_4gemm6kernel13GemmUniversalIN4cute5tupleIJiiiiEEENS1_10collective13CollectiveMmaINS1_34MainloopSm90TmaGmmaWarpSpecializedILi14ENS5_IJNS4_1CILi1EEESB_SB_EEENS1_35KernelTmaWarpSpecializedCooperativeEEENS5_IJNSA_ILi128EEENSA_ILi384EEENSA_ILi32EEEEEEaNS5_IJlSB_lEEEaSJ_NS4_8TiledMMAINS4_8MMA_AtomIJNS4_4SM904GMMA27MMA_64x192x32_S32S8S8_SS_TNEEEENS4_6LayoutINS5_IJNSA_ILi2EEESB_SB_EEENS5_IJSB_NSA_ILi0EEEST_EEEEENS5_IJNS4_10UnderscoreESW_SW_EEEEENS4_13SM90_TMA_LOADENS4_14ComposedLayoutINS4_7SwizzleILi1ELi4ELi3EEENS4_18smem_ptr_flag_bitsILi8EEENSQ_INS5_IJNSA_ILi8EEESH_EEENS5_IJSH_SB_EEEEEEEvNS4_8identityESZ_S19_vS1A_EENS_8epilogue10collective6detail29Sm90TmaWarpSpecializedAdapterINS1D_15DefaultEpilogueIaSJ_SJ_NS1C_6thread17LinearCombinationIaLi1EiiLNS1H_9ScaleType4KindE0ELNS_15FloatRoundStyleE2EaEENS1_15EpilogueDefaultEEEEEvvEEEEvNT_6ParamsE:
        .type           _ZN7cutlass13device_kernelINS_4gemm6kernel13GemmUniversalIN4cute5tupleIJiiiiEEENS1_10collective13CollectiveMmaINS1_34MainloopSm90TmaGmmaWarpSpecializedILi14ENS5_IJNS4_1CILi1EEESB_SB_EEENS1_35KernelTmaWarpSpecializedCooperativeEEENS5_IJNSA_ILi128EEENSA_ILi384EEENSA_ILi32EEEEEEaNS5_IJlSB_lEEEaSJ_NS4_8TiledMMAINS4_8MMA_AtomIJNS4_4SM904GMMA27MMA_64x192x32_S32S8S8_SS_TNEEEENS4_6LayoutINS5_IJNSA_ILi2EEESB_SB_EEENS5_IJSB_NSA_ILi0EEEST_EEEEENS5_IJNS4_10UnderscoreESW_SW_EEEEENS4_13SM90_TMA_LOADENS4_14ComposedLayoutINS4_7SwizzleILi1ELi4ELi3EEENS4_18smem_ptr_flag_bitsILi8EEENSQ_INS5_IJNSA_ILi8EEESH_EEENS5_IJSH_SB_EEEEEEEvNS4_8identityESZ_S19_vS1A_EENS_8epilogue10collective6detail29Sm90TmaWarpSpecializedAdapterINS1D_15DefaultEpilogueIaSJ_SJ_NS1C_6thread17LinearCombinationIaLi1EiiLNS1H_9ScaleType4KindE0ELNS_15FloatRoundStyleE2EaEENS1_15EpilogueDefaultEEEEEvvEEEEvNT_6ParamsE,@function
        .size           _ZN7cutlass13device_kernelINS_4gemm6kernel13GemmUniversalIN4cute5tupleIJiiiiEEENS1_10collective13CollectiveMmaINS1_34MainloopSm90TmaGmmaWarpSpecializedILi14ENS5_IJNS4_1CILi1EEESB_SB_EEENS1_35KernelTmaWarpSpecializedCooperativeEEENS5_IJNSA_ILi128EEENSA_ILi384EEENSA_ILi32EEEEEEaNS5_IJlSB_lEEEaSJ_NS4_8TiledMMAINS4_8MMA_AtomIJNS4_4SM904GMMA27MMA_64x192x32_S32S8S8_SS_TNEEEENS4_6LayoutINS5_IJNSA_ILi2EEESB_SB_EEENS5_IJSB_NSA_ILi0EEEST_EEEEENS5_IJNS4_10UnderscoreESW_SW_EEEEENS4_13SM90_TMA_LOADENS4_14ComposedLayoutINS4_7SwizzleILi1ELi4ELi3EEENS4_18smem_ptr_flag_bitsILi8EEENSQ_INS5_IJNSA_ILi8EEESH_EEENS5_IJSH_SB_EEEEEEEvNS4_8identityESZ_S19_vS1A_EENS_8epilogue10collective6detail29Sm90TmaWarpSpecializedAdapterINS1D_15DefaultEpilogueIaSJ_SJ_NS1C_6thread17LinearCombinationIaLi1EiiLNS1H_9ScaleType4KindE0ELNS_15FloatRoundStyleE2EaEENS1_15EpilogueDefaultEEEEEvvEEEEvNT_6ParamsE,(.L_x_475 - _ZN7cutlass13device_kernelINS_4gemm6kernel13GemmUniversalIN4cute5tupleIJiiiiEEENS1_10collective13CollectiveMmaINS1_34MainloopSm90TmaGmmaWarpSpecializedILi14ENS5_IJNS4_1CILi1EEESB_SB_EEENS1_35KernelTmaWarpSpecializedCooperativeEEENS5_IJNSA_ILi128EEENSA_ILi384EEENSA_ILi32EEEEEEaNS5_IJlSB_lEEEaSJ_NS4_8TiledMMAINS4_8MMA_AtomIJNS4_4SM904GMMA27MMA_64x192x32_S32S8S8_SS_TNEEEENS4_6LayoutINS5_IJNSA_ILi2EEESB_SB_EEENS5_IJSB_NSA_ILi0EEEST_EEEEENS5_IJNS4_10UnderscoreESW_SW_EEEEENS4_13SM90_TMA_LOADENS4_14ComposedLayoutINS4_7SwizzleILi1ELi4ELi3EEENS4_18smem_ptr_flag_bitsILi8EEENSQ_INS5_IJNSA_ILi8EEESH_EEENS5_IJSH_SB_EEEEEEEvNS4_8identityESZ_S19_vS1A_EENS_8epilogue10collective6detail29Sm90TmaWarpSpecializedAdapterINS1D_15DefaultEpilogueIaSJ_SJ_NS1C_6thread17LinearCombinationIaLi1EiiLNS1H_9ScaleType4KindE0ELNS_15FloatRoundStyleE2EaEENS1_15EpilogueDefaultEEEEEvvEEEEvNT_6ParamsE)
        .other          _ZN7cutlass13device_kernelINS_4gemm6kernel13GemmUniversalIN4cute5tupleIJiiiiEEENS1_10collective13CollectiveMmaINS1_34MainloopSm90TmaGmmaWarpSpecializedILi14ENS5_IJNS4_1CILi1EEESB_SB_EEENS1_35KernelTmaWarpSpecializedCooperativeEEENS5_IJNSA_ILi128EEENSA_ILi384EEENSA_ILi32EEEEEEaNS5_IJlSB_lEEEaSJ_NS4_8TiledMMAINS4_8MMA_AtomIJNS4_4SM904GMMA27MMA_64x192x32_S32S8S8_SS_TNEEEENS4_6LayoutINS5_IJNSA_ILi2EEESB_SB_EEENS5_IJSB_NSA_ILi0EEEST_EEEEENS5_IJNS4_10UnderscoreESW_SW_EEEEENS4_13SM90_TMA_LOADENS4_14ComposedLayoutINS4_7SwizzleILi1ELi4ELi3EEENS4_18smem_ptr_flag_bitsILi8EEENSQ_INS5_IJNSA_ILi8EEESH_EEENS5_IJSH_SB_EEEEEEEvNS4_8identityESZ_S19_vS1A_EENS_8epilogue10collective6detail29Sm90TmaWarpSpecializedAdapterINS1D_15DefaultEpilogueIaSJ_SJ_NS1C_6thread17LinearCombinationIaLi1EiiLNS1H_9ScaleType4KindE0ELNS_15FloatRoundStyleE2EaEENS1_15EpilogueDefaultEEEEEvvEEEEvNT_6ParamsE,@"STO_CUDA_ENTRY STV_DEFAULT"
_ZN7cutlass13device_kernelINS_4gemm6kernel13GemmUniversalIN4cute5tupleIJiiiiEEENS1_10collective13CollectiveMmaINS1_34MainloopSm90TmaGmmaWarpSpecializedILi14ENS5_IJNS4_1CILi1EEESB_SB_EEENS1_35KernelTmaWarpSpecializedCooperativeEEENS5_IJNSA_ILi128EEENSA_ILi384EEENSA_ILi32EEEEEEaNS5_IJlSB_lEEEaSJ_NS4_8TiledMMAINS4_8MMA_AtomIJNS4_4SM904GMMA27MMA_64x192x32_S32S8S8_SS_TNEEEENS4_6LayoutINS5_IJNSA_ILi2EEESB_SB_EEENS5_IJSB_NSA_ILi0EEEST_EEEEENS5_IJNS4_10UnderscoreESW_SW_EEEEENS4_13SM90_TMA_LOADENS4_14ComposedLayoutINS4_7SwizzleILi1ELi4ELi3EEENS4_18smem_ptr_flag_bitsILi8EEENSQ_INS5_IJNSA_ILi8EEESH_EEENS5_IJSH_SB_EEEEEEEvNS4_8identityESZ_S19_vS1A_EENS_8epilogue10collective6detail29Sm90TmaWarpSpecializedAdapterINS1D_15DefaultEpilogueIaSJ_SJ_NS1C_6thread17LinearCombinationIaLi1EiiLNS1H_9ScaleType4KindE0ELNS_15FloatRoundStyleE2EaEENS1_15EpilogueDefaultEEEEEvvEEEEvNT_6ParamsE:
[----:B------:R-:W0:Y:S01]  /*0000*/  LDC R1, c[0x0][0x28] ;  /* 0x00000a00ff017b82 */ /* 0x000e220000000800 */
[----:B------:R-:W1:Y:S01]  /*0010*/  S2R R23, SR_TID.X ;  /* 0x0000000000177919 */ /* 0x000e620000002100 */
[----:B------:R-:W-:Y:S01]  /*0020*/  ELECT P0, URZ, PT ;  /* 0x00000000003f782f */ /* 0x000fe20003800000 */
[----:B------:R-:W-:Y:S01]  /*0030*/  BSSY B0, `(.L_x_0) ;  /* 0x000000f000007945 */ /* 0x000fe20003800000 */
[--C-:B-1----:R-:W-:Y:S02]  /*0040*/  SHF.R.U32.HI R0, RZ, 0x5, R23.reuse ;  /* 0x00000005ff007819 */ /* 0x102fe40000011617 */
[----:B------:R-:W-:-:S03]  /*0050*/  SHF.R.U32.HI R3, RZ, 0x7, R23 ;  /* 0x00000007ff037819 */ /* 0x000fc60000011617 */
[----:B------:R-:W1:Y:S04]  /*0060*/  SHFL.IDX PT, R2, R0, RZ, 0x1f ;  /* 0x00001fff00027589 */ /* 0x000e6800000e0000 */
[----:B------:R2:W3:Y:S01]  /*0070*/  SHFL.IDX PT, R10, R3, RZ, 0x1f ;  /* 0x00001fff030a7589 */ /* 0x0004e200000e0000 */
[----:B-1----:R-:W-:-:S13]  /*0080*/  ISETP.NE.OR P0, PT, R2, RZ, !P0 ;  /* 0x000000ff0200720c */ /* 0x002fda0004705670 */
[----:B0-23--:R-:W-:Y:S05]  /*0090*/  @P0 BRA `(.L_x_1) ;  /* 0x0000000000200947 */ /* 0x00dfea0003800000 */
[----:B------:R-:W-:Y:S02]  /*00a0*/  ULDC.64 UR4, c[0x0][0x198] ;  /* 0x0000660000047ab9 */ /* 0x000fe40000000a00 */
[----:B------:R-:W-:Y:S02]  /*00b0*/  UIADD3 UR6, UP0, UR4, 0xf0, URZ ;  /* 0x000000f004067890 */ /* 0x000fe4000ff1e03f */
[----:B------:R-:W-:Y:S02]  /*00c0*/  UIADD3 UR4, UP1, UR4, 0x1f0, URZ ;  /* 0x000001f004047890 */ /* 0x000fe4000ff3e03f */
[----:B------:R-:W-:Y:S02]  /*00d0*/  UIADD3.X UR7, URZ, UR5, URZ, UP0, !UPT ;  /* 0x000000053f077290 */ /* 0x000fe400087fe43f */
[----:B------:R-:W-:-:S07]  /*00e0*/  UIADD3.X UR5, URZ, UR5, URZ, UP1, !UPT ;  /* 0x000000053f057290 */ /* 0x000fce0008ffe43f */
[----:B------:R0:W-:Y:S02]  /*00f0*/  UTMACCTL.PF [UR6] ;  /* 0x00000000060079b9 */ /* 0x0001e40008040000 */
[----:B------:R0:W-:Y:S02]  /*0100*/  UTMACCTL.PF [UR4] ;  /* 0x00000000040079b9 */ /* 0x0001e40008040000 */
[----:B0-----:R-:W-:Y:S01]  /*0110*/  NOP ;  /* 0x0000000000007918 */ /* 0x001fe20000000000 */
.L_x_1:
[----:B------:R-:W-:Y:S05]  /*0120*/  BSYNC B0 ;  /* 0x0000000000007941 */ /* 0x000fea0003800000 */
.L_x_0:
[----:B------:R-:W0:Y:S02]  /*0130*/  SHFL.IDX PT, R3, R0, RZ, 0x1f ;  /* 0x00001fff00037589 */ /* 0x000e2400000e0000 */
[----:B0-----:R-:W-:-:S13]  /*0140*/  ISETP.NE.AND P0, PT, R3, RZ, PT ;  /* 0x000000ff0300720c */ /* 0x001fda0003f05270 */
[----:B------:R-:W-:Y:S05]  /*0150*/  @P0 BRA `(.L_x_2) ;  /* 0x0000000000b40947 */ /* 0x000fea0003800000 */
[----:B------:R-:W-:Y:S01]  /*0160*/  ELECT P0, URZ, PT ;  /* 0x00000000003f782f */ /* 0x000fe20003800000 */
[----:B------:R-:W-:-:S12]  /*0170*/  BSSY B0, `(.L_x_2) ;  /* 0x000002b000007945 */ /* 0x000fd80003800000 */
[----:B------:R-:W-:Y:S05]  /*0180*/  @!P0 BRA `(.L_x_3) ;  /* 0x0000000000a48947 */ /* 0x000fea0003800000 */
[----:B------:R-:W0:Y:S01]  /*0190*/  S2UR UR8, SR_CgaCtaId ;  /* 0x00000000000879c3 */ /* 0x000e220000008800 */
[----:B------:R-:W-:Y:S01]  /*01a0*/  UMOV UR4, 0x400 ;  /* 0x0000040000047882 */ /* 0x000fe20000000000 */
[----:B------:R-:W-:Y:S01]  /*01b0*/  UMOV UR5, 0x1 ;  /* 0x0000000100057882 */ /* 0x000fe20000000000 */
[----:B------:R-:W-:Y:S02]  /*01c0*/  UMOV UR6, 0x100 ;  /* 0x0000010000067882 */ /* 0x000fe40000000000 */
[----:B------:R-:W-:-:S04]  /*01d0*/  UIADD3 UR6, -UR6, 0x100000, URZ ;  /* 0x0010000006067890 */ /* 0x000fc8000fffe13f */
[----:B------:R-:W-:Y:S02]  /*01e0*/  USHF.L.U32 UR7, UR6, 0xb, URZ ;  /* 0x0000000b06077899 */ /* 0x000fe4000800063f */
[----:B------:R-:W-:Y:S02]  /*01f0*/  USHF.L.U32 UR6, UR6, 0x1, URZ ;  /* 0x0000000106067899 */ /* 0x000fe4000800063f */
[----:B0-----:R-:W-:Y:S02]  /*0200*/  ULEA UR8, UR8, UR4, 0x18 ;  /* 0x0000000408087291 */ /* 0x001fe4000f8ec03f */
[----:B------:R-:W-:-:S04]  /*0210*/  UIADD3 UR4, -UR5, 0x100000, URZ ;  /* 0x0010000005047890 */ /* 0x000fc8000fffe13f */
[----:B------:R-:W-:Y:S02]  /*0220*/  USHF.L.U32 UR5, UR4, 0xb, URZ ;  /* 0x0000000b04057899 */ /* 0x000fe4000800063f */
[----:B------:R-:W-:Y:S01]  /*0230*/  USHF.L.U32 UR4, UR4, 0x1, URZ ;  /* 0x0000000104047899 */ /* 0x000fe2000800063f */
[----:B------:R-:W0:Y:S11]  /*0240*/  FENCE.VIEW.ASYNC.S ;  /* 0x00000000000073c6 */ /* 0x000e360000000000 */
[----:B0-----:R0:W1:Y:S01]  /*0250*/  SYNCS.EXCH.64 URZ, [UR8], UR4 ;  /* 0x00000004083f75b2 */ /* 0x0010620008000100 */
[----:B------:R0:W2:Y:S01]  /*0260*/  SYNCS.EXCH.64 URZ, [UR8+0x70], UR6 ;  /* 0x00007006083f75b2 */ /* 0x0000a20008000100 */
[----:B------:R0:W3:Y:S01]  /*0270*/  SYNCS.EXCH.64 URZ, [UR8+0x8], UR4 ;  /* 0x00000804083f75b2 */ /* 0x0000e20008000100 */
[----:B------:R0:W4:Y:S01]  /*0280*/  SYNCS.EXCH.64 URZ, [UR8+0x78], UR6 ;  /* 0x00007806083f75b2 */ /* 0x0001220008000100 */
[----:B------:R0:W0:Y:S01]  /*0290*/  SYNCS.EXCH.64 URZ, [UR8+0x10], UR4 ;  /* 0x00001004083f75b2 */ /* 0x0000220008000100 */
        /* <DEDUP_REMOVED lines=23> */
[----:B-1234-:R-:W-:Y:S01]  /*0410*/  NOP ;  /* 0x0000000000007918 */ /* 0x01efe20000000000 */
.L_x_3:
[----:B0-----:R-:W-:Y:S05]  /*0420*/  BSYNC B0 ;  /* 0x0000000000007941 */ /* 0x001fea0003800000 */
.L_x_2:
[----:B------:R-:W0:Y:S01]  /*0430*/  SHFL.IDX PT, R0, R0, RZ, 0x1f ;  /* 0x00001fff00007589 */ /* 0x000e2200000e0000 */
[----:B------:R-:W-:Y:S01]  /*0440*/  ELECT P0, URZ, PT ;  /* 0x00000000003f782f */ /* 0x000fe20003800000 */
[----:B------:R-:W1:Y:S01]  /*0450*/  LDC R4, c[0x0][0x65c] ;  /* 0x00019700ff047b82 */ /* 0x000e620000000800 */
[----:B------:R-:W-:Y:S01]  /*0460*/  SHF.R.S32.HI R5, RZ, 0x1f, R2 ;  /* 0x0000001fff057819 */ /* 0x000fe20000011402 */
[----:B------:R-:W2:Y:S01]  /*0470*/  S2R R3, SR_CTAID.Y ;  /* 0x0000000000037919 */ /* 0x000ea20000002600 */
[----:B------:R-:W-:Y:S01]  /*0480*/  UMOV UR4, 0x20 ;  /* 0x0000002000047882 */ /* 0x000fe20000000000 */
[----:B------:R-:W-:Y:S01]  /*0490*/  ISETP.NE.AND P2, PT, R10, RZ, PT ;  /* 0x000000ff0a00720c */ /* 0x000fe20003f45270 */
[----:B------:R-:W-:Y:S01]  /*04a0*/  NOP ;  /* 0x0000000000007918 */ /* 0x000fe20000000000 */
[----:B------:R-:W-:Y:S01]  /*04b0*/  LEA.HI R5, R5, R2, RZ, 0x2 ;  /* 0x0000000205057211 */ /* 0x000fe200078f10ff */
[----:B------:R-:W-:-:S03]  /*04c0*/  NOP ;  /* 0x0000000000007918 */ /* 0x000fc60000000000 */
[----:B------:R-:W-:Y:S02]  /*04d0*/  LOP3.LUT R5, R5, 0xfffffffc, RZ, 0xc0, !PT ;  /* 0xfffffffc05057812 */ /* 0x000fe400078ec0ff */
[----:B0-----:R-:W-:-:S03]  /*04e0*/  ISETP.NE.OR P0, PT, R0, RZ, !P0 ;  /* 0x000000ff0000720c */ /* 0x001fc60004705670 */
[----:B------:R-:W-:Y:S01]  /*04f0*/  IMAD.IADD R0, R2, 0x1, -R5 ;  /* 0x0000000102007824 */ /* 0x000fe200078e0a05 */
[----:B-1----:R-:W-:Y:S01]  /*0500*/  ISETP.NE.AND P3, PT, R4, 0x1, PT ;  /* 0x000000010400780c */ /* 0x002fe20003f65270 */
[----:B------:R-:W-:Y:S01]  /*0510*/  IMAD.MOV.U32 R5, RZ, RZ, RZ ;  /* 0x000000ffff057224 */ /* 0x000fe200078e00ff */
[----:B------:R-:W0:Y:S07]  /*0520*/  S2R R4, SR_CTAID.X ;  /* 0x0000000000047919 */ /* 0x000e2e0000002500 */
[----:B------:R-:W-:Y:S01]  /*0530*/  VOTEU.ALL UP0, P0 ;  /* 0x00000000003f7886 */ /* 0x000fe20000000000 */
[----:B------:R-:W-:-:S03]  /*0540*/  VOTEU.ALL UP1, P0 ;  /* 0x00000000003f7886 */ /* 0x000fc60000020000 */
[----:B------:R-:W0:Y:S01]  /*0550*/  @P3 LDC R9, c[0x0][0x10] ;  /* 0x00000400ff093b82 */ /* 0x000e220000000800 */
[----:B--2---:R-:W-:Y:S01]  /*0560*/  @P3 IMAD.MOV.U32 R6, RZ, RZ, R3 ;  /* 0x000000ffff063224 */ /* 0x004fe200078e0003 */
[----:B------:R-:W-:Y:S01]  /*0570*/  @!UP0 UMOV UR6, 0x400 ;  /* 0x0000040000068882 */ /* 0x000fe20000000000 */
[----:B------:R-:W-:-:S04]  /*0580*/  @!UP0 UIADD3 UR4, -UR4, 0x100000, URZ ;  /* 0x0010000004048890 */ /* 0x000fc8000fffe13f */
[----:B------:R-:W-:Y:S02]  /*0590*/  @!UP0 USHF.L.U32 UR5, UR4, 0xb, URZ ;  /* 0x0000000b04058899 */ /* 0x000fe4000800063f */
[----:B------:R-:W-:Y:S01]  /*05a0*/  @!UP0 USHF.L.U32 UR4, UR4, 0x1, URZ ;  /* 0x0000000104048899 */ /* 0x000fe2000800063f */
[----:B------:R-:W-:Y:S02]  /*05b0*/  @P3 IMAD.MOV.U32 R7, RZ, RZ, RZ ;  /* 0x000000ffff073224 */ /* 0x000fe400078e00ff */
[----:B------:R-:W-:Y:S01]  /*05c0*/  @P3 IMAD.MOV.U32 R13, RZ, RZ, RZ ;  /* 0x000000ffff0d3224 */ /* 0x000fe200078e00ff */
[----:B------:R-:W1:Y:S08]  /*05d0*/  @!UP0 S2UR UR7, SR_CgaCtaId ;  /* 0x00000000000789c3 */ /* 0x000e700000008800 */
[----:B------:R-:W2:Y:S01]  /*05e0*/  @!P3 LDC R11, c[0x0][0xc] ;  /* 0x00000300ff0bbb82 */ /* 0x000ea20000000800 */
[----:B0-----:R-:W-:-:S04]  /*05f0*/  @P3 IMAD.WIDE.U32 R8, R4, R9, R6 ;  /* 0x0000000904083225 */ /* 0x001fc800078e0006 */
[----:B------:R-:W-:Y:S02]  /*0600*/  @P3 IMAD.MOV.U32 R17, RZ, RZ, R8 ;  /* 0x000000ffff113224 */ /* 0x000fe400078e0008 */
[----:B------:R-:W-:Y:S01]  /*0610*/  @P3 IMAD.IADD R16, R9, 0x1, R13 ;  /* 0x0000000109103824 */ /* 0x000fe200078e020d */
[----:B-1----:R-:W-:Y:S01]  /*0620*/  @!UP0 ULEA UR6, UR7, UR6, 0x18 ;  /* 0x0000000607068291 */ /* 0x002fe2000f8ec03f */
[----:B------:R-:W-:Y:S01]  /*0630*/  VOTEU.ALL UP0, P0 ;  /* 0x00000000003f7886 */ /* 0x000fe20000000000 */
[----:B------:R-:W-:-:S04]  /*0640*/  ISETP.NE.AND P0, PT, R0, 0x3, PT ;  /* 0x000000030000780c */ /* 0x000fc80003f05270 */
[----:B------:R-:W-:Y:S01]  /*0650*/  ISETP.EQ.OR P0, PT, R0, RZ, !P0 ;  /* 0x000000ff0000720c */ /* 0x000fe20004702670 */
[----:B--2---:R-:W-:-:S03]  /*0660*/  @!P3 IMAD.WIDE.U32 R6, R11, R3, R4 ;  /* 0x000000030b06b225 */ /* 0x004fc600078e0004 */
[C---:B------:R-:W-:Y:S01]  /*0670*/  ISETP.EQ.AND P0, PT, R10.reuse, RZ, P0 ;  /* 0x000000ff0a00720c */ /* 0x040fe20000702270 */
[----:B------:R-:W-:Y:S01]  /*0680*/  VIADD R10, R10, 0xffffffff ;  /* 0xffffffff0a0a7836 */ /* 0x000fe20000000000 */
[----:B------:R-:W0:Y:S02]  /*0690*/  FENCE.VIEW.ASYNC.S ;  /* 0x00000000000073c6 */ /* 0x000e240000000000 */
[----:B0-----:R0:W1:Y:S01]  /*06a0*/  @!UP0 SYNCS.EXCH.64 URZ, [UR6+0xf0], UR4 ;  /* 0x0000f004063f85b2 */ /* 0x0010620008000100 */
[----:B------:R-:W-:Y:S01]  /*06b0*/  @!P3 IMAD.MOV.U32 R17, RZ, RZ, R6 ;  /* 0x000000ffff11b224 */ /* 0x000fe200078e0006 */
[----:B------:R-:W-:Y:S01]  /*06c0*/  SEL R2, RZ, 0x1, !P0 ;  /* 0x00000001ff027807 */ /* 0x000fe20004000000 */
[----:B------:R-:W-:Y:S01]  /*06d0*/  @!P3 IMAD.MOV.U32 R16, RZ, RZ, R7 ;  /* 0x000000ffff10b224 */ /* 0x000fe200078e0007 */
[----:B------:R-:W-:-:S04]  /*06e0*/  ISETP.GE.U32.AND P1, PT, R10, 0x2, PT ;  /* 0x000000020a00780c */ /* 0x000fc80003f26070 */
[----:B------:R-:W-:Y:S01]  /*06f0*/  SEL R2, R2, 0x2, P1 ;  /* 0x0000000202027807 */ /* 0x000fe20000800000 */
[----:B------:R0:W1:Y:S01]  /*0700*/  @!UP1 SYNCS.EXCH.64 URZ, [UR6+0xf8], UR4 ;  /* 0x0000f804063f95b2 */ /* 0x0000620008000100 */
[----:B------:R-:W-:Y:S01]  /*0710*/  NOP ;  /* 0x0000000000007918 */ /* 0x000fe20000000000 */
[----:B-1----:R-:W-:Y:S06]  /*0720*/  BAR.SYNC.DEFER_BLOCKING 0x0 ;  /* 0x0000000000007b1d */ /* 0x002fec0000010000 */
[----:B------:R-:W-:Y:S05]  /*0730*/  @!P2 BRA `(.L_x_4) ;  /* 0x000000b800b8a947 */ /* 0x000fea0003800000 */
[----:B------:R-:W-:-:S13]  /*0740*/  ISETP.GT.U32.AND P0, PT, R10, 0x1, PT ;  /* 0x000000010a00780c */ /* 0x000fda0003f04070 */
[----:B0-----:R-:W-:Y:S05]  /*0750*/  @P0 EXIT ;  /* 0x000000000000094d */ /* 0x001fea0003800000 */
[----:B------:R-:W-:Y:S01]  /*0760*/  ULDC.64 UR4, c[0x0][0x650] ;  /* 0x0001940000047ab9 */ /* 0x000fe20000000a00 */
[----:B------:R-:W-:Y:S01]  /*0770*/  PRMT R0, RZ, 0x7610, R0 ;  /* 0x00007610ff007816 */ /* 0x000fe20000000000 */
[----:B------:R-:W-:Y:S01]  /*0780*/  IMAD.MOV.U32 R19, RZ, RZ, -0x1 ;  /* 0xffffffffff137424 */ /* 0x000fe200078e00ff */
[----:B------:R-:W-:Y:S01]  /*0790*/  ISETP.GE.U32.AND P0, PT, R17, UR4, PT ;  /* 0x0000000411007c0c */ /* 0x000fe2000bf06070 */
[----:B------:R-:W-:Y:S02]  /*07a0*/  IMAD.MOV.U32 R22, RZ, RZ, -0x1 ;  /* 0xffffffffff167424 */ /* 0x000fe400078e00ff */
[----:B------:R-:W-:Y:S01]  /*07b0*/  IMAD.MOV.U32 R18, RZ, RZ, -0x1 ;  /* 0xffffffffff127424 */ /* 0x000fe200078e00ff */
[----:B------:R-:W-:-:S13]  /*07c0*/  ISETP.GE.U32.AND.EX P0, PT, R16, UR5, PT, P0 ;  /* 0x0000000510007c0c */ /* 0x000fda000bf06100 */
[----:B------:R-:W-:Y:S05]  /*07d0*/  @P0 BRA `(.L_x_5) ;  /* 0x0000000400600947 */ /* 0x000fea0003800000 */
[----:B------:R-:W0:Y:S01]  /*07e0*/  LDC.64 R14, c[0x0][0x628] ;  /* 0x00018a00ff0e7b82 */ /* 0x000e220000000a00 */
[----:B------:R-:W-:Y:S02]  /*07f0*/  IMAD.MOV.U32 R6, RZ, RZ, R17 ;  /* 0x000000ffff067224 */ /* 0x000fe400078e0011 */
[----:B------:R-:W-:-:S05]  /*0800*/  IMAD.MOV.U32 R7, RZ, RZ, R16 ;  /* 0x000000ffff077224 */ /* 0x000fca00078e0010 */
[----:B------:R-:W1:Y:S08]  /*0810*/  LDC R12, c[0x0][0x630] ;  /* 0x00018c00ff0c7b82 */ /* 0x000e700000000800 */
[----:B------:R-:W2:Y:S01]  /*0820*/  LDC.64 R18, c[0x0][0x620] ;  /* 0x00018800ff127b82 */ /* 0x000ea20000000a00 */
[----:B0-----:R-:W-:-:S04]  /*0830*/  ISETP.NE.U32.AND P0, PT, R14, RZ, PT ;  /* 0x000000ff0e00720c */ /* 0x001fc80003f05070 */
[----:B------:R-:W-:-:S13]  /*0840*/  ISETP.NE.AND.EX P0, PT, R15, RZ, PT, P0 ;  /* 0x000000ff0f00720c */ /* 0x000fda0003f05300 */
[----:B-12---:R-:W-:Y:S05]  /*0850*/  @!P0 BRA `(.L_x_6) ;  /* 0x0000000000288947 */ /* 0x006fea0003800000 */
[----:B------:R-:W0:Y:S02]  /*0860*/  LDC R0, c[0x0][0x634] ;  /* 0x00018d00ff007b82 */ /* 0x000e240000000800 */
[----:B0-----:R-:W-:-:S05]  /*0870*/  IADD3 R11, P0, R17, R0, RZ ;  /* 0x00000000110b7210 */ /* 0x001fca0007f1e0ff */
[----:B------:R-:W-:-:S04]  /*0880*/  IMAD.X R13, RZ, RZ, R16, P0 ;  /* 0x000000ffff0d7224 */ /* 0x000fc800000e0610 */
[----:B------:R-:W-:-:S04]  /*0890*/  IMAD.WIDE.U32 R6, R13, R14, RZ ;  /* 0x0000000e0d067225 */ /* 0x000fc800078e00ff */
[----:B------:R-:W-:-:S04]  /*08a0*/  IMAD.WIDE.U32 R8, P0, R11, R15, R6 ;  /* 0x0000000f0b087225 */ /* 0x000fc80007800006 */
[----:B------:R-:W-:-:S04]  /*08b0*/  IMAD.WIDE.U32 R6, R11, R14, RZ ;  /* 0x0000000e0b067225 */ /* 0x000fc800078e00ff */
[----:B------:R-:W-:Y:S01]  /*08c0*/  IMAD.X R11, RZ, RZ, RZ, P0 ;  /* 0x000000ffff0b7224 */ /* 0x000fe200000e06ff */
[----:B------:R-:W-:Y:S01]  /*08d0*/  IADD3 RZ, P0, R7, R8, RZ ;  /* 0x0000000807ff7210 */ /* 0x000fe20007f1e0ff */
[----:B------:R-:W-:-:S04]  /*08e0*/  IMAD.MOV.U32 R10, RZ, RZ, R9 ;  /* 0x000000ffff0a7224 */ /* 0x000fc800078e0009 */
[----:B------:R-:W-:-:S08]  /*08f0*/  IMAD.WIDE.U32.X R6, R13, R15, R10, P0 ;  /* 0x0000000f0d067225 */ /* 0x000fd000000e040a */
.L_x_6:
[-CC-:B------:R-:W-:Y:S01]  /*0900*/  SHF.R.U64 R26, R6, R12.reuse, R7.reuse ;  /* 0x0000000c061a7219 */ /* 0x180fe20000001207 */
[----:B------:R-:W0:Y:S01]  /*0910*/  LDC R10, c[0x0][0x618] ;  /* 0x00018600ff0a7b82 */ /* 0x000e220000000800 */
[----:B------:R-:W-:Y:S01]  /*0920*/  SHF.R.U32.HI R5, RZ, R12, R7 ;  /* 0x0000000cff057219 */ /* 0x000fe20000011607 */
[----:B------:R-:W-:Y:S01]  /*0930*/  ULDC UR4, c[0x0][0x150] ;  /* 0x0000540000047ab9 */ /* 0x000fe20000000800 */
[----:B------:R-:W-:Y:S01]  /*0940*/  IADD3 R9, P0, RZ, -R26, RZ ;  /* 0x8000001aff097210 */ /* 0x000fe20007f1e0ff */
[----:B------:R-:W-:Y:S01]  /*0950*/  IMAD.MOV.U32 R6, RZ, RZ, R17 ;  /* 0x000000ffff067224 */ /* 0x000fe200078e0011 */
[----:B------:R-:W-:Y:S01]  /*0960*/  I2FP.F32.U32 R0, R4 ;  /* 0x0000000400007245 */ /* 0x000fe20000201000 */
[----:B------:R-:W-:Y:S02]  /*0970*/  IMAD.MOV.U32 R7, RZ, RZ, R16 ;  /* 0x000000ffff077224 */ /* 0x000fe400078e0010 */
[----:B------:R-:W1:Y:S01]  /*0980*/  LDC.64 R24, c[0x0][0x640] ;  /* 0x00019000ff187b82 */ /* 0x000e620000000a00 */
[----:B------:R-:W-:-:S02]  /*0990*/  IMAD.X R11, RZ, RZ, ~R5, P0 ;  /* 0x000000ffff0b7224 */ /* 0x000fc400000e0e05 */
[----:B------:R-:W-:Y:S01]  /*09a0*/  FMUL R0, R0, UR4 ;  /* 0x0000000400007c20 */ /* 0x000fe20008400000 */
[----:B------:R-:W-:Y:S01]  /*09b0*/  IMAD.WIDE.U32 R6, R9, R18, R6 ;  /* 0x0000001209067225 */ /* 0x000fe200078e0006 */
[----:B------:R-:W-:-:S03]  /*09c0*/  ULDC UR4, c[0x0][0x154] ;  /* 0x0000550000047ab9 */ /* 0x000fc60000000800 */
[----:B------:R-:W-:Y:S01]  /*09d0*/  IMAD R8, R11, R18, RZ ;  /* 0x000000120b087224 */ /* 0x000fe200078e02ff */
[----:B------:R-:W2:Y:S01]  /*09e0*/  LDC R5, c[0x0][0x144] ;  /* 0x00005100ff057b82 */ /* 0x000ea20000000800 */
[----:B------:R-:W3:Y:S02]  /*09f0*/  F2I.U32.TRUNC.NTZ R0, R0 ;  /* 0x0000000000007305 */ /* 0x000ee4000020f000 */
[----:B------:R-:W-:-:S04]  /*0a00*/  IMAD R9, R9, R19, R8 ;  /* 0x0000001309097224 */ /* 0x000fc800078e0208 */
[----:B------:R-:W-:Y:S01]  /*0a10*/  IMAD.IADD R7, R7, 0x1, R9 ;  /* 0x0000000107077824 */ /* 0x000fe200078e0209 */
[----:B------:R-:W4:Y:S01]  /*0a20*/  LDC R12, c[0x0][0x608] ;  /* 0x00018200ff0c7b82 */ /* 0x000f220000000800 */
[----:B------:R-:W-:-:S03]  /*0a30*/  IMAD.MOV.U32 R9, RZ, RZ, -0x1 ;  /* 0xffffffffff097424 */ /* 0x000fc600078e00ff */
[-CC-:B0-----:R-:W-:Y:S02]  /*0a40*/  SHF.R.U64 R18, R6, R10.reuse, R7.reuse ;  /* 0x0000000a06127219 */ /* 0x181fe40000001207 */
[----:B------:R-:W-:Y:S02]  /*0a50*/  I2FP.F32.U32 R6, R3 ;  /* 0x0000000300067245 */ /* 0x000fe40000201000 */
[----:B------:R-:W0:Y:S01]  /*0a60*/  LDC R22, c[0x0][0x658] ;  /* 0x00019600ff167b82 */ /* 0x000e220000000800 */
[----:B-1----:R-:W-:Y:S01]  /*0a70*/  ISETP.NE.U32.AND P0, PT, R24, RZ, PT ;  /* 0x000000ff1800720c */ /* 0x002fe20003f05070 */
[----:B---3--:R-:W-:Y:S01]  /*0a80*/  IMAD.MOV R8, RZ, RZ, -R0 ;  /* 0x000000ffff087224 */ /* 0x008fe200078e0a00 */
[----:B------:R-:W-:Y:S01]  /*0a90*/  SHF.R.U32.HI R7, RZ, R10, R7 ;  /* 0x0000000aff077219 */ /* 0x000fe20000011607 */
[----:B------:R-:W-:Y:S01]  /*0aa0*/  FMUL R6, R6, UR4 ;  /* 0x0000000406067c20 */ /* 0x000fe20008400000 */
[----:B------:R-:W-:-:S03]  /*0ab0*/  ISETP.NE.AND.EX P0, PT, R25, RZ, PT, P0 ;  /* 0x000000ff1900720c */ /* 0x000fc60003f05300 */
[----:B------:R-:W1:Y:S01]  /*0ac0*/  LDC R14, c[0x0][0x148] ;  /* 0x00005200ff0e7b82 */ /* 0x000e620000000800 */
[----:B--2---:R-:W-:-:S07]  /*0ad0*/  IMAD R0, R5, R8, R4 ;  /* 0x0000000805007224 */ /* 0x004fce00078e0204 */
[----:B------:R-:W2:Y:S01]  /*0ae0*/  LDC R20, c[0x0][0x600] ;  /* 0x00018000ff147b82 */ /* 0x000ea20000000800 */
[-CC-:B----4-:R-:W-:Y:S02]  /*0af0*/  SHF.R.U64 R28, R18, R12.reuse, R7.reuse ;  /* 0x0000000c121c7219 */ /* 0x190fe40000001207 */
[----:B------:R-:W-:Y:S01]  /*0b00*/  SHF.R.U32.HI R5, RZ, R12, R7 ;  /* 0x0000000cff057219 */ /* 0x000fe20000011607 */
[----:B------:R-:W-:Y:S01]  /*0b10*/  IMAD.MOV.U32 R7, RZ, RZ, 0x1 ;  /* 0x00000001ff077424 */ /* 0x000fe200078e00ff */
[----:B------:R3:W4:Y:S03]  /*0b20*/  F2I.U32.TRUNC.NTZ R12, R6 ;  /* 0x00000006000c7305 */ /* 0x000726000020f000 */
[----:B------:R-:W1:Y:S01]  /*0b30*/  LDC R15, c[0x0][0x648] ;  /* 0x00019200ff0f7b82 */ /* 0x000e620000000800 */
[-C--:B0-----:R-:W-:Y:S02]  /*0b40*/  SHF.L.U32 R4, R9, R22.reuse, RZ ;  /* 0x0000001609047219 */ /* 0x081fe400000006ff */
[----:B------:R-:W-:-:S02]  /*0b50*/  SHF.R.U64 R30, R28, R22, R5 ;  /* 0x000000161c1e7219 */ /* 0x000fc40000001205 */
[----:B------:R-:W-:Y:S02]  /*0b60*/  LOP3.LUT R11, RZ, R4, RZ, 0x33, !PT ;  /* 0x00000004ff0b7212 */ /* 0x000fe400078e33ff */
[-C--:B------:R-:W-:Y:S01]  /*0b70*/  SHF.R.U32.HI R5, RZ, R22.reuse, R5 ;  /* 0x00000016ff057219 */ /* 0x080fe20000011605 */
[----:B------:R-:W0:Y:S01]  /*0b80*/  LDC R19, c[0x0][0x638] ;  /* 0x00018e00ff137b82 */ /* 0x000e220000000800 */
[----:B------:R-:W-:Y:S01]  /*0b90*/  SHF.L.U32 R10, R7, R22, RZ ;  /* 0x00000016070a7219 */ /* 0x000fe200000006ff */
[----:B------:R-:W-:-:S06]  /*0ba0*/  IMAD.MOV.U32 R4, RZ, RZ, R30 ;  /* 0x000000ffff047224 */ /* 0x000fcc00078e001e */
[----:B------:R-:W0:Y:S01]  /*0bb0*/  LDC R21, c[0x0][0x610] ;  /* 0x00018400ff157b82 */ /* 0x000e220000000800 */
[----:B---34-:R-:W-:Y:S05]  /*0bc0*/  @!P0 BRA `(.L_x_7) ;  /* 0x0000000000288947 */ /* 0x018fea0003800000 */
[----:B------:R-:W3:Y:S02]  /*0bd0*/  LDC R9, c[0x0][0x64c] ;  /* 0x00019300ff097b82 */ /* 0x000ee40000000800 */
[----:B---3--:R-:W-:-:S05]  /*0be0*/  IADD3 R9, P0, R30, R9, RZ ;  /* 0x000000091e097210 */ /* 0x008fca0007f1e0ff */
        /* <DEDUP_REMOVED lines=8> */
.L_x_7:
[----:B-1----:R-:W-:Y:S01]  /*0c70*/  SHF.R.U64 R4, R4, R15, R5 ;  /* 0x0000000f04047219 */ /* 0x002fe20000001205 */
[----:B--2---:R-:W-:Y:S01]  /*0c80*/  VIADD R5, R20, 0xffffffff ;  /* 0xffffffff14057836 */ /* 0x004fe20000000000 */
[----:B------:R-:W-:Y:S01]  /*0c90*/  LOP3.LUT R11, R28, R11, RZ, 0xc0, !PT ;  /* 0x0000000b1c0b7212 */ /* 0x000fe200078ec0ff */
[----:B------:R-:W-:Y:S02]  /*0ca0*/  IMAD.MOV R12, RZ, RZ, -R12 ;  /* 0x000000ffff0c7224 */ /* 0x000fe400078e0a0c */
[----:B------:R-:W-:Y:S02]  /*0cb0*/  IMAD.MOV R6, RZ, RZ, -R4 ;  /* 0x000000ffff067224 */ /* 0x000fe400078e0a04 */
[----:B------:R-:W-:Y:S01]  /*0cc0*/  IMAD R11, R10, R4, R11 ;  /* 0x000000040a0b7224 */ /* 0x000fe200078e020b */
[----:B------:R-:W-:Y:S01]  /*0cd0*/  LOP3.LUT R4, R18, R5, RZ, 0xc0, !PT ;  /* 0x0000000512047212 */ /* 0x000fe200078ec0ff */
[----:B------:R-:W-:Y:S02]  /*0ce0*/  @P3 IMAD R0, R14, R12, R3 ;  /* 0x0000000c0e003224 */ /* 0x000fe400078e0203 */
[----:B0-----:R-:W-:-:S02]  /*0cf0*/  IMAD R3, R6, R19, R30 ;  /* 0x0000001306037224 */ /* 0x001fc400078e021e */
[----:B------:R-:W-:Y:S02]  /*0d00*/  IMAD R19, R11, R21, R0 ;  /* 0x000000150b137224 */ /* 0x000fe400078e0200 */
[----:B------:R-:W-:Y:S02]  /*0d10*/  IMAD R4, R3, R20, R4 ;  /* 0x0000001403047224 */ /* 0x000fe400078e0204 */
[----:B------:R-:W-:Y:S02]  /*0d20*/  IMAD.MOV.U32 R0, RZ, RZ, 0x1 ;  /* 0x00000001ff007424 */ /* 0x000fe400078e00ff */
[----:B------:R-:W-:Y:S01]  /*0d30*/  IMAD.MOV.U32 R18, RZ, RZ, R26 ;  /* 0x000000ffff127224 */ /* 0x000fe200078e001a */
[----:B------:R-:W-:Y:S02]  /*0d40*/  SEL R22, R4, R19, !P3 ;  /* 0x0000001304167207 */ /* 0x000fe40005800000 */
[----:B------:R-:W-:-:S07]  /*0d50*/  SEL R19, R19, R4, !P3 ;  /* 0x0000000413137207 */ /* 0x000fce0005800000 */
.L_x_5:
[----:B------:R-:W-:-:S08]  /*0d60*/  NOP ;  /* 0x0000000000007918 */ /* 0x000fd00000000000 */
[----:B------:R-:W0:Y:S02]  /*0d70*/  USETMAXREG.TRY_ALLOC.CTAPOOL UP0, 0xe8 ;  /* 0x000000e8000079c8 */ /* 0x000e240008000600 */
[----:B0-----:R-:W-:-:S13]  /*0d80*/  PLOP3.LUT P0, PT, PT, PT, UP0, 0x80, 0x0 ;  /* 0x000000000000781c */ /* 0x001fda0003f0f008 */
[----:B------:R-:W-:Y:S05]  /*0d90*/  @!P0 BRA `(.L_x_5) ;  /* 0xfffffffc00f08947 */ /* 0x000fea000383ffff */
[----:B------:R-:W-:Y:S01]  /*0da0*/  ULDC.64 UR4, c[0x0][0x598] ;  /* 0x0001660000047ab9 */ /* 0x000fe20000000a00 */
[----:B------:R-:W-:Y:S01]  /*0db0*/  ULDC.64 UR36, c[0x0][0x208] ;  /* 0x0000820000247ab9 */ /* 0x000fe20000000a00 */
[----:B------:R-:W-:-:S04]  /*0dc0*/  ISETP.NE.U32.AND P0, PT, RZ, UR4, PT ;  /* 0x00000004ff007c0c */ /* 0x000fc8000bf05070 */
[----:B------:R-:W-:-:S13]  /*0dd0*/  ISETP.NE.AND.EX P0, PT, RZ, UR5, PT, P0 ;  /* 0x00000005ff007c0c */ /* 0x000fda000bf05300 */
[----:B------:R-:W-:Y:S05]  /*0de0*/  @!P0 BRA `(.L_x_8) ;  /* 0x00000000001c8947 */ /* 0x000fea0003800000 */
[----:B------:R-:W0:Y:S02]  /*0df0*/  LDC.64 R4, c[0x0][0x598] ;  /* 0x00016600ff047b82 */ /* 0x000e240000000a00 */
[----:B0-----:R-:W2:Y:S02]  /*0e00*/  LDG.E.64 R4, desc[UR36][R4.64] ;  /* 0x0000002404047981 */ /* 0x001ea4000c1e1b00 */
[----:B--2---:R-:W-:-:S04]  /*0e10*/  ISETP.NE.U32.AND P0, PT, R4, RZ, PT ;  /* 0x000000ff0400720c */ /* 0x004fc80003f05070 */
[----:B------:R-:W-:-:S13]  /*0e20*/  ISETP.NE.AND.EX P0, PT, R5, RZ, PT, P0 ;  /* 0x000000ff0500720c */ /* 0x000fda0003f05300 */
[----:B------:R-:W-:Y:S05]  /*0e30*/  @!P0 BRA `(.L_x_8) ;  /* 0x0000000000088947 */ /* 0x000fea0003800000 */
[----:B------:R0:W5:Y:S01]  /*0e40*/  LD.E R216, desc[UR36][R4.64] ;  /* 0x0000002404d87980 */ /* 0x000162000c101900 */
[----:B------:R-:W-:Y:S05]  /*0e50*/  BRA `(.L_x_9) ;  /* 0x0000000000247947 */ /* 0x000fea0003800000 */
.L_x_8:
[----:B------:R-:W-:Y:S02]  /*0e60*/  ULDC.64 UR4, c[0x0][0x588] ;  /* 0x0001620000047ab9 */ /* 0x000fe40000000a00 */
[----:B------:R-:W-:-:S04]  /*0e70*/  ISETP.NE.U32.AND P0, PT, RZ, UR4, PT ;  /* 0x00000004ff007c0c */ /* 0x000fc8000bf05070 */
[----:B------:R-:W-:-:S13]  /*0e80*/  ISETP.NE.AND.EX P0, PT, RZ, UR5, PT, P0 ;  /* 0x00000005ff007c0c */ /* 0x000fda000bf05300 */
[----:B------:R-:W-:Y:S05]  /*0e90*/  @!P0 BRA `(.L_x_10) ;  /* 0x00000000000c8947 */ /* 0x000fea0003800000 */
[----:B------:R-:W0:Y:S02]  /*0ea0*/  LDC.64 R216, c[0x0][0x588] ;  /* 0x00016200ffd87b82 */ /* 0x000e240000000a00 */
[----:B0-----:R1:W5:Y:S01]  /*0eb0*/  LDG.E R216, desc[UR36][R216.64] ;  /* 0x00000024d8d87981 */ /* 0x001362000c1e1900 */
[----:B------:R-:W-:Y:S05]  /*0ec0*/  BRA `(.L_x_9) ;  /* 0x0000000000087947 */ /* 0x000fea0003800000 */
.L_x_10:
[----:B------:R-:W-:Y:S02]  /*0ed0*/  ULDC UR4, c[0x0][0x580] ;  /* 0x0001600000047ab9 */ /* 0x000fe40000000800 */
[----:B------:R-:W-:-:S07]  /*0ee0*/  IMAD.U32 R216, RZ, RZ, UR4 ;  /* 0x00000004ffd87e24 */ /* 0x000fce000f8e00ff */
.L_x_9:
[----:B------:R-:W-:Y:S02]  /*0ef0*/  ULDC.64 UR4, c[0x0][0x5a0] ;  /* 0x0001680000047ab9 */ /* 0x000fe40000000a00 */
[----:B------:R-:W-:-:S04]  /*0f00*/  ISETP.NE.U32.AND P0, PT, RZ, UR4, PT ;  /* 0x00000004ff007c0c */ /* 0x000fc8000bf05070 */
[----:B------:R-:W-:-:S13]  /*0f10*/  ISETP.NE.AND.EX P0, PT, RZ, UR5, PT, P0 ;  /* 0x00000005ff007c0c */ /* 0x000fda000bf05300 */
[----:B------:R-:W-:Y:S05]  /*0f20*/  @!P0 BRA `(.L_x_11) ;  /* 0x00000000001c8947 */ /* 0x000fea0003800000 */
[----:B0-----:R-:W0:Y:S02]  /*0f30*/  LDC.64 R4, c[0x0][0x5a0] ;  /* 0x00016800ff047b82 */ /* 0x001e240000000a00 */
[----:B0-----:R-:W2:Y:S02]  /*0f40*/  LDG.E.64 R4, desc[UR36][R4.64] ;  /* 0x0000002404047981 */ /* 0x001ea4000c1e1b00 */
[----:B--2---:R-:W-:-:S04]  /*0f50*/  ISETP.NE.U32.AND P0, PT, R4, RZ, PT ;  /* 0x000000ff0400720c */ /* 0x004fc80003f05070 */
[----:B------:R-:W-:-:S13]  /*0f60*/  ISETP.NE.AND.EX P0, PT, R5, RZ, PT, P0 ;  /* 0x000000ff0500720c */ /* 0x000fda0003f05300 */
[----:B------:R-:W-:Y:S05]  /*0f70*/  @!P0 BRA `(.L_x_11) ;  /* 0x0000000000088947 */ /* 0x000fea0003800000 */
[----:B-1----:R0:W5:Y:S01]  /*0f80*/  LD.E R217, desc[UR36][R4.64] ;  /* 0x0000002404d97980 */ /* 0x002162000c101900 */
[----:B------:R-:W-:Y:S05]  /*0f90*/  BRA `(.L_x_12) ;  /* 0x0000000000247947 */ /* 0x000fea0003800000 */
.L_x_11:
[----:B------:R-:W-:Y:S02]  /*0fa0*/  ULDC.64 UR4, c[0x0][0x590] ;  /* 0x0001640000047ab9 */ /* 0x000fe40000000a00 */
[----:B------:R-:W-:-:S04]  /*0fb0*/  ISETP.NE.U32.AND P0, PT, RZ, UR4, PT ;  /* 0x00000004ff007c0c */ /* 0x000fc8000bf05070 */
[----:B------:R-:W-:-:S13]  /*0fc0*/  ISETP.NE.AND.EX P0, PT, RZ, UR5, PT, P0 ;  /* 0x00000005ff007c0c */ /* 0x000fda000bf05300 */
[----:B------:R-:W-:Y:S05]  /*0fd0*/  @!P0 BRA `(.L_x_13) ;  /* 0x00000000000c8947 */ /* 0x000fea0003800000 */
[----:B0-----:R-:W1:Y:S02]  /*0fe0*/  LDC.64 R4, c[0x0][0x590] ;  /* 0x00016400ff047b82 */ /* 0x001e640000000a00 */
[----:B-1----:R1:W5:Y:S01]  /*0ff0*/  LDG.E R217, desc[UR36][R4.64] ;  /* 0x0000002404d97981 */ /* 0x002362000c1e1900 */
[----:B------:R-:W-:Y:S05]  /*1000*/  BRA `(.L_x_12) ;  /* 0x0000000000087947 */ /* 0x000fea0003800000 */
.L_x_13:
[----:B------:R-:W-:Y:S02]  /*1010*/  ULDC UR4, c[0x0][0x584] ;  /* 0x0001610000047ab9 */ /* 0x000fe40000000800 */
[----:B-1----:R-:W-:-:S07]  /*1020*/  IMAD.U32 R217, RZ, RZ, UR4 ;  /* 0x00000004ffd97e24 */ /* 0x002fce000f8e00ff */
.L_x_12:
[----:B------:R-:W-:-:S13]  /*1030*/  LOP3.LUT P0, RZ, R0, 0xff, RZ, 0xc0, !PT ;  /* 0x000000ff00ff7812 */ /* 0x000fda000780c0ff */
[----:B------:R-:W-:Y:S05]  /*1040*/  @!P0 EXIT ;  /* 0x000000000000894d */ /* 0x000fea0003800000 */
[----:B------:R-:W-:Y:S01]  /*1050*/  ULDC UR4, c[0x0][0x28c] ;  /* 0x0000a30000047ab9 */ /* 0x000fe20000000800 */
[----:B------:R-:W-:Y:S01]  /*1060*/  UMOV UR38, URZ ;  /* 0x0000003f00267c82 */ /* 0x000fe20008000000 */
[----:B------:R-:W-:Y:S01]  /*1070*/  UIADD3 UR4, UR4, 0x1f, URZ ;  /* 0x0000001f04047890 */ /* 0x000fe2000fffe03f */
[----:B------:R-:W-:-:S03]  /*1080*/  UMOV UR39, URZ ;  /* 0x0000003f00277c82 */ /* 0x000fc60008000000 */
[----:B------:R-:W-:-:S04]  /*1090*/  USHF.R.S32.HI UR5, URZ, 0x1f, UR4 ;  /* 0x0000001f3f057899 */ /* 0x000fc80008011404 */
[----:B------:R-:W-:-:S04]  /*10a0*/  ULEA.HI UR5, UR5, UR4, URZ, 0x5 ;  /* 0x0000000405057291 */ /* 0x000fc8000f8f283f */
[----:B------:R-:W-:-:S12]  /*10b0*/  USHF.R.S32.HI UR40, URZ, 0x5, UR5 ;  /* 0x000000053f287899 */ /* 0x000fd80008011405 */
.L_x_419:
[----:B------:R-:W-:Y:S01]  /*10c0*/  LOP3.LUT R0, R23, 0x80, RZ, 0xc0, !PT ;  /* 0x0000008017007812 */ /* 0x000fe200078ec0ff */
[----:B------:R-:W2:Y:S01]  /*10d0*/  S2UR UR7, SR_CgaCtaId ;  /* 0x00000000000779c3 */ /* 0x000ea20000008800 */
[----:B------:R-:W-:Y:S02]  /*10e0*/  UMOV UR6, 0x400 ;  /* 0x0000040000067882 */ /* 0x000fe40000000000 */
[----:B------:R-:W-:-:S06]  /*10f0*/  SHF.R.U32.HI R0, RZ, 0x7, R0 ;  /* 0x00000007ff007819 */ /* 0x000fcc0000011600 */
[----:B------:R-:W3:Y:S01]  /*1100*/  SHFL.IDX PT, R0, R0, RZ, 0x1f ;  /* 0x00001fff00007589 */ /* 0x000ee200000e0000 */
[----:B--2---:R-:W-:Y:S01]  /*1110*/  ULEA UR6, UR7, UR6, 0x18 ;  /* 0x0000000607067291 */ /* 0x004fe2000f8ec03f */
[----:B---3--:R-:W-:-:S13]  /*1120*/  R2UR UR4, R0 ;  /* 0x00000000000472ca */ /* 0x008fda00000e0000 */
[----:B------:R-:W-:-:S04]  /*1130*/  ULEA.HI UR5, UR4, UR4, URZ, 0x1 ;  /* 0x0000000404057291 */ /* 0x000fc8000f8f083f */
[----:B------:R-:W-:-:S04]  /*1140*/  ULOP3.LUT UR5, UR5, 0x1ffffe, URZ, 0xc0, !UPT ;  /* 0x001ffffe05057892 */ /* 0x000fc8000f8ec03f */
[----:B------:R-:W-:-:S03]  /*1150*/  UIADD3 UR5, UR4, -UR5, URZ ;  /* 0x8000000504057290 */ /* 0x000fc6000fffe03f */
[----:B------:R-:W-:Y:S01]  /*1160*/  ULDC UR4, c[0x0][0x28c] ;  /* 0x0000a30000047ab9 */ /* 0x000fe20000000800 */
[----:B------:R-:W-:Y:S01]  /*1170*/  ULEA UR5, UR5, UR6, 0xb ;  /* 0x0000000605057291 */ /* 0x000fe2000f8e583f */
[----:B------:R-:W-:-:S03]  /*1180*/  ISETP.LT.AND P0, PT, RZ, UR4, PT ;  /* 0x00000004ff007c0c */ /* 0x000fc6000bf01270 */
[----:B------:R-:W-:-:S04]  /*1190*/  UIADD3 UR5, UR5, 0x200, URZ ;  /* 0x0000020005057890 */ /* 0x000fc8000fffe03f */
[----:B------:R-:W-:-:S04]  /*11a0*/  USHF.R.U32.HI UR5, URZ, 0x4, UR5 ;  /* 0x000000043f057899 */ /* 0x000fc80008011605 */
[----:B------:R-:W-:Y:S02]  /*11b0*/  ULOP3.LUT UR41, UR5, 0x3fff, URZ, 0xc0, !UPT ;  /* 0x00003fff05297892 */ /* 0x000fe4000f8ec03f */
[----:B----4-:R-:W-:Y:S10]  /*11c0*/  @P0 BRA `(.L_x_14) ;  /* 0x0000000000400947 */ /* 0x010ff40003800000 */
[----:B------:R-:W-:Y:S01]  /*11d0*/  MOV R0, 0x0 ;  /* 0x0000000000007802 */ /* 0x000fe20000000f00 */
[----:B------:R-:W-:Y:S01]  /*11e0*/  ULDC.64 UR4, c[0x4][0x68] ;  /* 0x01001a0000047ab9 */ /* 0x000fe20000000a00 */
[----:B------:R-:W-:Y:S01]  /*11f0*/  ULDC.64 UR6, c[0x4][0x8] ;  /* 0x0100020000067ab9 */ /* 0x000fe20000000a00 */
[----:B01----:R-:W-:Y:S01]  /*1200*/  IMAD.U32 R4, RZ, RZ, UR4 ;  /* 0x00000004ff047e24 */ /* 0x003fe2000f8e00ff */
[----:B------:R0:W1:Y:S01]  /*1210*/  LDC.64 R14, c[0x4][R0] ;  /* 0x01000000000e7b82 */ /* 0x0000620000000a00 */
[----:B------:R-:W-:Y:S01]  /*1220*/  IMAD.U32 R5, RZ, RZ, UR5 ;  /* 0x00000005ff057e24 */ /* 0x000fe2000f8e00ff */
[----:B------:R-:W-:Y:S01]  /*1230*/  ULDC.64 UR4, c[0x4][0x70] ;  /* 0x01001c0000047ab9 */ /* 0x000fe20000000a00 */
[----:B------:R-:W-:Y:S02]  /*1240*/  IMAD.U32 R10, RZ, RZ, UR6 ;  /* 0x00000006ff0a7e24 */ /* 0x000fe4000f8e00ff */
[----:B------:R-:W-:Y:S02]  /*1250*/  IMAD.U32 R6, RZ, RZ, UR4 ;  /* 0x00000004ff067e24 */ /* 0x000fe4000f8e00ff */
[----:B------:R-:W-:-:S02]  /*1260*/  IMAD.U32 R7, RZ, RZ, UR5 ;  /* 0x00000005ff077e24 */ /* 0x000fc4000f8e00ff */
[----:B------:R-:W-:Y:S02]  /*1270*/  IMAD.U32 R11, RZ, RZ, UR7 ;  /* 0x00000007ff0b7e24 */ /* 0x000fe4000f8e00ff */
[----:B------:R-:W-:Y:S02]  /*1280*/  IMAD.MOV.U32 R8, RZ, RZ, 0x1e1 ;  /* 0x000001e1ff087424 */ /* 0x000fe400078e00ff */
[----:B------:R-:W-:Y:S02]  /*1290*/  IMAD.MOV.U32 R12, RZ, RZ, 0x1 ;  /* 0x00000001ff0c7424 */ /* 0x000fe400078e00ff */
[----:B0-----:R-:W-:-:S07]  /*12a0*/  IMAD.MOV.U32 R13, RZ, RZ, RZ ;  /* 0x000000ffff0d7224 */ /* 0x001fce00078e00ff */
[----:B------:R-:W-:-:S07]  /*12b0*/  LEPC R20, `(.L_x_14) ;  /* 0x000000001014794e */ /* 0x000fce0000000000 */
[----:B-1---5:R-:W-:Y:S05]  /*12c0*/  CALL.ABS.NOINC R14 ;  /* 0x000000000e007343 */ /* 0x022fea0003c00000 */
.L_x_14:
[----:B------:R-:W-:-:S04]  /*12d0*/  LOP3.LUT R0, R2, 0x1, RZ, 0xfc, !PT ;  /* 0x0000000102007812 */ /* 0x000fc800078efcff */
[----:B------:R-:W-:-:S13]  /*12e0*/  ISETP.NE.AND P0, PT, R0, 0x3, PT ;  /* 0x000000030000780c */ /* 0x000fda0003f05270 */
[----:B------:R-:W-:Y:S05]  /*12f0*/  @!P0 BRA `(.L_x_15) ;  /* 0x0000000000048947 */ /* 0x000fea0003800000 */
[----:B------:R-:W-:Y:S01]  /*1300*/  BPT.TRAP 0x1 ;  /* 0x000000040000795c */ /* 0x000fe20000300000 */
.L_x_15:
[----:B------:R-:W2:Y:S01]  /*1310*/  S2UR UR5, SR_CgaCtaId ;  /* 0x00000000000579c3 */ /* 0x000ea20000008800 */
[----:B------:R-:W-:Y:S01]  /*1320*/  UMOV UR4, 0x400 ;  /* 0x0000040000047882 */ /* 0x000fe20000000000 */
[----:B------:R-:W-:Y:S02]  /*1330*/  IMAD.U32 R0, RZ, RZ, UR38 ;  /* 0x00000026ff007e24 */ /* 0x000fe4000f8e00ff */
[----:B------:R-:W-:-:S03]  /*1340*/  IMAD.U32 R3, RZ, RZ, UR39 ;  /* 0x00000027ff037e24 */ /* 0x000fc6000f8e00ff */
[----:B------:R-:W-:Y:S01]  /*1350*/  SHF.L.U32 R0, R0, 0x1f, RZ ;  /* 0x0000001f00007819 */ /* 0x000fe200000006ff */
[----:B--2---:R-:W-:-:S06]  /*1360*/  ULEA UR4, UR5, UR4, 0x18 ;  /* 0x0000000405047291 */ /* 0x004fcc000f8ec03f */
[----:B------:R-:W-:-:S04]  /*1370*/  IMAD.U32 R6, RZ, RZ, UR4 ;  /* 0x00000004ff067e24 */ /* 0x000fc8000f8e00ff */
[----:B------:R-:W-:-:S04]  /*1380*/  IMAD R3, R3, 0x8, R6 ;  /* 0x0000000803037824 */ /* 0x000fc800078e0206 */
[----:B------:R2:W3:Y:S01]  /*1390*/  SYNCS.PHASECHK.TRANS64.TRYWAIT P1, [R3+URZ], R0 ;  /* 0x00000000030075a7 */ /* 0x0004e2000802017f */
[----:B------:R-:W-:Y:S05]  /*13a0*/  @!P0 BRA `(.L_x_16) ;  /* 0x0000000000048947 */ /* 0x000fea0003800000 */
[----:B------:R-:W-:Y:S01]  /*13b0*/  BPT.TRAP 0x1 ;  /* 0x000000040000795c */ /* 0x000fe20000300000 */
.L_x_16:
[----:B---3--:R-:W-:Y:S05]  /*13c0*/  @P1 BRA `(.L_x_17) ;  /* 0x0000000000081947 */ /* 0x008fea0003800000 */
[----:B------:R-:W3:Y:S02]  /*13d0*/  SYNCS.PHASECHK.TRANS64.TRYWAIT P1, [R3+URZ], R0 ;  /* 0x00000000030075a7 */ /* 0x000ee4000802017f */
[----:B---3--:R-:W-:Y:S05]  /*13e0*/  @!P1 BRA `(.L_x_18) ;  /* 0x000000c8009c9947 */ /* 0x008fea0003800000 */
.L_x_17:
[----:B------:R-:W-:-:S04]  /*13f0*/  UISETP.LT.AND UP0, UPT, UR40, 0x1, UPT ;  /* 0x000000012800788c */ /* 0x000fc8000bf01270 */
[----:B------:R-:W-:-:S06]  /*1400*/  USEL UR4, UR40, 0x1, UP0 ;  /* 0x0000000128047887 */ /* 0x000fcc0008000000 */
[----:B--23--:R-:W-:Y:S01]  /*1410*/  IMAD.U32 R0, RZ, RZ, UR4 ;  /* 0x00000004ff007e24 */ /* 0x00cfe2000f8e00ff */
[----:B------:R-:W-:Y:S05]  /*1420*/  WARPSYNC.ALL ;  /* 0x0000000000007948 */ /* 0x000fea0003800000 */
[----:B------:R-:W-:-:S04]  /*1430*/  IADD3 R0, -R0, UR40, RZ ;  /* 0x0000002800007c10 */ /* 0x000fc8000fffe1ff */
[----:B------:R-:W-:Y:S02]  /*1440*/  ISETP.GE.AND P1, PT, R0, 0x1, PT ;  /* 0x000000010000780c */ /* 0x000fe40003f26270 */
[----:B------:R-:W-:Y:S01]  /*1450*/  R2UR UR4, R6 ;  /* 0x00000000060472ca */ /* 0x000fe200000e0000 */
[----:B------:R-:W-:Y:S01]  /*1460*/  ULOP3.LUT UR41, UR41, 0x10000, URZ, 0xfc, !UPT ;  /* 0x0001000029297892 */ /* 0x000fe2000f8efc3f */
[----:B------:R-:W-:Y:S01]  /*1470*/  WARPGROUP.ARRIVE ;  /* 0x00000000000079c5 */ /* 0x000fe20000000000 */
[----:B------:R-:W-:Y:S01]  /*1480*/  UMOV UR5, 0xc0000010 ;  /* 0xc000001000057882 */ /* 0x000fe20000000000 */
[----:B------:R-:W-:-:S09]  /*1490*/  UMOV UR7, 0xc0000010 ;  /* 0xc000001000077882 */ /* 0x000fd20000000000 */
[----:B------:R-:W-:-:S04]  /*14a0*/  UIADD3 UR4, UR4, 0xe200, URZ ;  /* 0x0000e20004047890 */ /* 0x000fc8000fffe03f */
[----:B------:R-:W-:-:S04]  /*14b0*/  USHF.R.U32.HI UR4, URZ, 0x4, UR4 ;  /* 0x000000043f047899 */ /* 0x000fc80008011604 */
[----:B------:R-:W-:-:S04]  /*14c0*/  ULOP3.LUT UR4, UR4, 0x3fff, URZ, 0xc0, !UPT ;  /* 0x00003fff04047892 */ /* 0x000fc8000f8ec03f */
[----:B------:R-:W-:Y:S02]  /*14d0*/  ULOP3.LUT UR9, UR4, 0x10000, URZ, 0xfc, !UPT ;  /* 0x0001000004097892 */ /* 0x000fe4000f8efc3f */
[----:B------:R-:W-:Y:S02]  /*14e0*/  ULEA UR4, UR39, UR41, 0x8 ;  /* 0x0000002927047291 */ /* 0x000fe4000f8e403f */
[----:B------:R-:W-:-:S09]  /*14f0*/  UIMAD UR6, UR39, 0x300, UR9 ;  /* 0x00000300270678a4 */ /* 0x000fd2000f8e0209 */
[----:B------:R-:W-:Y:S01]  /*1500*/  IGMMA.64x192x32.S8.S8 R120, gdesc[UR4], RZ, !UPT, gsb0 ;  /* 0x04e00000047879f1 */ /* 0x000fe2000c0410ff */
[----:B------:R-:W-:Y:S01]  /*1510*/  UIADD3 UR6, UR6, 0x180, URZ ;  /* 0x0000018006067890 */ /* 0x000fe2000fffe03f */
[----:B------:R-:W-:Y:S01]  /*1520*/  UMOV UR7, 0xc0000010 ;  /* 0xc000001000077882 */ /* 0x000fe20000000000 */
[----:B------:R-:W-:Y:S02]  /*1530*/  WARPGROUP.DEPBAR.LE gsb0, 0x0 ;  /* 0x00008000000079c5 */ /* 0x000fe40000010000 */
[----:B------:R-:W-:-:S06]  /*1540*/  WARPGROUP.ARRIVE ;  /* 0x00000000000079c5 */ /* 0x000fcc0000000000 */
[----:B------:R-:W-:Y:S03]  /*1550*/  IGMMA.64x192x32.S8.S8 R24, gdesc[UR4], RZ, !UPT, gsb0 ;  /* 0x04e00000041879f1 */ /* 0x000fe6000c0410ff */
[----:B------:R-:W-:Y:S02]  /*1560*/  WARPGROUP.DEPBAR.LE gsb0, 0x0 ;  /* 0x00008000000079c5 */ /* 0x000fe40000010000 */
[----:B------:R-:W-:Y:S05]  /*1570*/  @!P1 BRA `(.L_x_19) ;  /* 0x0000000000d89947 */ /* 0x000fea0003800000 */
[----:B------:R-:W-:Y:S02]  /*1580*/  UIADD3 UR4, UR39, 0x1, URZ ;  /* 0x0000000127047890 */ /* 0x000fe4000fffe03f */
[----:B------:R-:W-:Y:S02]  /*1590*/  IMAD.U32 R3, RZ, RZ, UR39 ;  /* 0x00000027ff037e24 */ /* 0x000fe4000f8e00ff */
[----:B------:R-:W-:-:S04]  /*15a0*/  UISETP.NE.AND UP0, UPT, UR4, 0xe, UPT ;  /* 0x0000000e0400788c */ /* 0x000fc8000bf05270 */
[----:B------:R-:W-:Y:S02]  /*15b0*/  USEL UR5, URZ, 0x1, UP0 ;  /* 0x000000013f057887 */ /* 0x000fe40008000000 */
[----:B------:R-:W-:Y:S02]  /*15c0*/  USEL UR8, UR4, URZ, UP0 ;  /* 0x0000003f04087287 */ /* 0x000fe40008000000 */
[----:B------:R-:W-:-:S06]  /*15d0*/  ULOP3.LUT UR5, UR38, UR5, URZ, 0x3c, !UPT ;  /* 0x0000000526057292 */ /* 0x000fcc000f8e3c3f */
[----:B------:R-:W-:-:S07]  /*15e0*/  IMAD.U32 R7, RZ, RZ, UR5 ;  /* 0x00000005ff077e24 */ /* 0x000fce000f8e00ff */
.L_x_26:
[----:B------:R-:W-:Y:S05]  /*15f0*/  @!P0 BRA `(.L_x_20) ;  /* 0x0000000000048947 */ /* 0x000fea0003800000 */
[----:B------:R-:W-:Y:S01]  /*1600*/  BPT.TRAP 0x1 ;  /* 0x000000040000795c */ /* 0x000fe20000300000 */
.L_x_20:
[----:B------:R-:W2:Y:S01]  /*1610*/  S2UR UR5, SR_CgaCtaId ;  /* 0x00000000000579c3 */ /* 0x000ea20000008800 */
[----:B------:R-:W-:Y:S01]  /*1620*/  UMOV UR4, 0x400 ;  /* 0x0000040000047882 */ /* 0x000fe20000000000 */
[----:B01----:R-:W-:Y:S01]  /*1630*/  IMAD.U32 R5, RZ, RZ, UR8 ;  /* 0x00000008ff057e24 */ /* 0x003fe2000f8e00ff */
[----:B------:R-:W-:Y:S01]  /*1640*/  SHF.L.U32 R4, R7, 0x1f, RZ ;  /* 0x0000001f07047819 */ /* 0x000fe200000006ff */
[----:B--2---:R-:W-:-:S06]  /*1650*/  ULEA UR4, UR5, UR4, 0x18 ;  /* 0x0000000405047291 */ /* 0x004fcc000f8ec03f */
[----:B------:R-:W-:-:S04]  /*1660*/  IMAD.U32 R6, RZ, RZ, UR4 ;  /* 0x00000004ff067e24 */ /* 0x000fc8000f8e00ff */
[----:B------:R-:W-:-:S04]  /*1670*/  IMAD R5, R5, 0x8, R6 ;  /* 0x0000000805057824 */ /* 0x000fc800078e0206 */
[----:B------:R0:W1:Y:S01]  /*1680*/  SYNCS.PHASECHK.TRANS64.TRYWAIT P1, [R5+URZ], R4 ;  /* 0x00000004050075a7 */ /* 0x000062000802017f */
[----:B------:R-:W-:Y:S05]  /*1690*/  @!P0 BRA `(.L_x_21) ;  /* 0x0000000000048947 */ /* 0x000fea0003800000 */
[----:B------:R-:W-:Y:S01]  /*16a0*/  BPT.TRAP 0x1 ;  /* 0x000000040000795c */ /* 0x000fe20000300000 */
.L_x_21:
[----:B-1----:R-:W-:Y:S05]  /*16b0*/  @P1 BRA `(.L_x_22) ;  /* 0x0000000000081947 */ /* 0x002fea0003800000 */
[----:B------:R-:W1:Y:S02]  /*16c0*/  SYNCS.PHASECHK.TRANS64.TRYWAIT P1, [R5+URZ], R4 ;  /* 0x00000004050075a7 */ /* 0x000e64000802017f */
[----:B-1----:R-:W-:Y:S05]  /*16d0*/  @!P1 BRA `(.L_x_23) ;  /* 0x000000c400f49947 */ /* 0x002fea0003800000 */
.L_x_22:
[----:B------:R-:W-:Y:S01]  /*16e0*/  ULEA UR4, UR8, UR41, 0x8 ;  /* 0x0000002908047291 */ /* 0x000fe2000f8e403f */
[----:B------:R-:W-:Y:S01]  /*16f0*/  WARPGROUP.ARRIVE ;  /* 0x00000000000079c5 */ /* 0x000fe20000000000 */
[----:B------:R-:W-:Y:S01]  /*1700*/  UIMAD UR6, UR8, 0x300, UR9 ;  /* 0x00000300080678a4 */ /* 0x000fe2000f8e0209 */
[----:B------:R-:W-:Y:S01]  /*1710*/  UMOV UR5, 0xc0000010 ;  /* 0xc000001000057882 */ /* 0x000fe20000000000 */
[----:B------:R-:W-:-:S07]  /*1720*/  UMOV UR7, 0xc0000010 ;  /* 0xc000001000077882 */ /* 0x000fce0000000000 */
[----:B------:R-:W-:Y:S01]  /*1730*/  IGMMA.64x192x32.S8.S8 R120, gdesc[UR4], R120, gsb0 ;  /* 0x04e00000047879f1 */ /* 0x000fe20008041078 */
[----:B------:R-:W-:Y:S01]  /*1740*/  UIADD3 UR6, UR6, 0x180, URZ ;  /* 0x0000018006067890 */ /* 0x000fe2000fffe03f */
[----:B------:R-:W-:Y:S01]  /*1750*/  UMOV UR7, 0xc0000010 ;  /* 0xc000001000077882 */ /* 0x000fe20000000000 */
[----:B------:R-:W-:Y:S02]  /*1760*/  WARPGROUP.DEPBAR.LE gsb0, 0x0 ;  /* 0x00008000000079c5 */ /* 0x000fe40000010000 */
[----:B------:R-:W-:-:S06]  /*1770*/  WARPGROUP.ARRIVE ;  /* 0x00000000000079c5 */ /* 0x000fcc0000000000 */
[----:B------:R-:W-:Y:S03]  /*1780*/  IGMMA.64x192x32.S8.S8 R24, gdesc[UR4], R24, gsb0 ;  /* 0x04e00000041879f1 */ /* 0x000fe60008041018 */
[----:B------:R-:W-:Y:S02]  /*1790*/  WARPGROUP.DEPBAR.LE gsb0, 0x0 ;  /* 0x00008000000079c5 */ /* 0x000fe40000010000 */
[----:B------:R-:W-:Y:S05]  /*17a0*/  @!P0 BRA `(.L_x_24) ;  /* 0x0000000000048947 */ /* 0x000fea0003800000 */
[----:B------:R-:W-:Y:S01]  /*17b0*/  BPT.TRAP 0x1 ;  /* 0x000000040000795c */ /* 0x000fe20000300000 */
.L_x_24:
[----:B01----:R-:W-:Y:S01]  /*17c0*/  IMAD R4, R3, 0x8, R6 ;  /* 0x0000000803047824 */ /* 0x003fe200078e0206 */
[----:B------:R-:W-:-:S03]  /*17d0*/  ISETP.GT.U32.AND P1, PT, R2, 0x1, PT ;  /* 0x000000010200780c */ /* 0x000fc60003f24070 */
[----:B------:R-:W-:-:S05]  /*17e0*/  VIADD R4, R4, 0x70 ;  /* 0x0000007004047836 */ /* 0x000fca0000000000 */
[----:B------:R-:W-:-:S04]  /*17f0*/  PRMT R4, RZ, 0x654, R4 ;  /* 0x00000654ff047816 */ /* 0x000fc80000000004 */
[----:B------:R0:W-:Y:S01]  /*1800*/  SYNCS.ARRIVE.TRANS64.RED.A1T0 RZ, [R4+URZ], RZ ;  /* 0x000000ff04ff79a7 */ /* 0x0001e2000810043f */
[----:B------:R-:W-:Y:S05]  /*1810*/  @P1 BRA `(.L_x_25) ;  /* 0x0000000000041947 */ /* 0x000fea0003800000 */
[----:B------:R-:W-:Y:S01]  /*1820*/  BPT.TRAP 0x1 ;  /* 0x000000040000795c */ /* 0x000fe20000300000 */
.L_x_25:
[----:B------:R-:W-:Y:S01]  /*1830*/  UIADD3 UR8, UR8, 0x1, URZ ;  /* 0x0000000108087890 */ /* 0x000fe2000fffe03f */
[C---:B------:R-:W-:Y:S01]  /*1840*/  ISETP.GT.AND P2, PT, R0.reuse, 0x1, PT ;  /* 0x000000010000780c */ /* 0x040fe20003f44270 */
[----:B------:R-:W-:Y:S02]  /*1850*/  VIADD R3, R3, 0x1 ;  /* 0x0000000103037836 */ /* 0x000fe40000000000 */
[----:B------:R-:W-:Y:S01]  /*1860*/  UISETP.NE.AND UP0, UPT, UR8, 0xe, UPT ;  /* 0x0000000e0800788c */ /* 0x000fe2000bf05270 */
[----:B------:R-:W-:Y:S02]  /*1870*/  VIADD R0, R0, 0xffffffff ;  /* 0xffffffff00007836 */ /* 0x000fe40000000000 */
[C---:B------:R-:W-:Y:S01]  /*1880*/  ISETP.NE.AND P1, PT, R3.reuse, 0xe, PT ;  /* 0x0000000e0300780c */ /* 0x040fe20003f25270 */
[----:B------:R-:W-:Y:S02]  /*1890*/  USEL UR4, URZ, 0x1, UP0 ;  /* 0x000000013f047887 */ /* 0x000fe40008000000 */
[----:B------:R-:W-:Y:S01]  /*18a0*/  USEL UR8, UR8, URZ, UP0 ;  /* 0x0000003f08087287 */ /* 0x000fe20008000000 */
[----:B------:R-:W-:-:S03]  /*18b0*/  SEL R3, R3, RZ, P1 ;  /* 0x000000ff03037207 */ /* 0x000fc60000800000 */
[----:B------:R-:W-:Y:S01]  /*18c0*/  LOP3.LUT R7, R7, UR4, RZ, 0x3c, !PT ;  /* 0x0000000407077c12 */ /* 0x000fe2000f8e3cff */
[----:B------:R-:W-:Y:S07]  /*18d0*/  @P2 BRA `(.L_x_26) ;  /* 0xfffffffc00442947 */ /* 0x000fee000383ffff */
.L_x_19:
[----:B------:R-:W2:Y:S02]  /*18e0*/  LDC R0, c[0x0][0x28c] ;  /* 0x0000a300ff007b82 */ /* 0x000ea40000000800 */
[----:B--2---:R-:W-:-:S13]  /*18f0*/  ISETP.GE.AND P1, PT, R0, 0x1, PT ;  /* 0x000000010000780c */ /* 0x004fda0003f26270 */
[----:B------:R-:W-:Y:S05]  /*1900*/  @!P1 BRA `(.L_x_27) ;  /* 0x0000000000449947 */ /* 0x000fea0003800000 */
[----:B------:R-:W-:Y:S05]  /*1910*/  @!P0 BRA `(.L_x_28) ;  /* 0x0000000000048947 */ /* 0x000fea0003800000 */
[----:B------:R-:W-:Y:S01]  /*1920*/  BPT.TRAP 0x1 ;  /* 0x000000040000795c */ /* 0x000fe20000300000 */
.L_x_28:
[----:B------:R-:W-:Y:S01]  /*1930*/  UISETP.LT.AND UP0, UPT, UR40, 0x1, UPT ;  /* 0x000000012800788c */ /* 0x000fe2000bf01270 */
[----:B------:R-:W-:-:S03]  /*1940*/  ISETP.GT.U32.AND P0, PT, R2, 0x1, PT ;  /* 0x000000010200780c */ /* 0x000fc60003f04070 */
[----:B------:R-:W-:-:S04]  /*1950*/  USEL UR6, UR40, 0x1, UP0 ;  /* 0x0000000128067887 */ /* 0x000fc80008000000 */
[----:B------:R-:W-:-:S04]  /*1960*/  UIADD3 UR6, UR39, UR40, -UR6 ;  /* 0x0000002827067290 */ /* 0x000fc8000fffe806 */
[----:B------:R-:W-:-:S04]  /*1970*/  USHF.R.U32.HI UR4, URZ, 0x1, UR6 ;  /* 0x000000013f047899 */ /* 0x000fc80008011606 */
[----:B------:R-:W-:-:S04]  /*1980*/  UIMAD.WIDE.U32 UR4, UR4, -0x6db6db6d, URZ ;  /* 0x92492493040478a5 */ /* 0x000fc8000f8e003f */
[----:B------:R-:W-:-:S04]  /*1990*/  USHF.R.U32.HI UR4, URZ, 0x2, UR5 ;  /* 0x000000023f047899 */ /* 0x000fc80008011605 */
[----:B------:R-:W-:-:S06]  /*19a0*/  UIMAD UR6, UR4, -0xe, UR6 ;  /* 0xfffffff2040678a4 */ /* 0x000fcc000f8e0206 */
[----:B------:R-:W-:-:S04]  /*19b0*/  IMAD.U32 R3, RZ, RZ, UR6 ;  /* 0x00000006ff037e24 */ /* 0x000fc8000f8e00ff */
[----:B------:R-:W-:-:S04]  /*19c0*/  IMAD R0, R3, 0x8, R6 ;  /* 0x0000000803007824 */ /* 0x000fc800078e0206 */
[----:B------:R-:W-:-:S05]  /*19d0*/  VIADD R0, R0, 0x70 ;  /* 0x0000007000007836 */ /* 0x000fca0000000000 */
[----:B------:R-:W-:-:S04]  /*19e0*/  PRMT R0, RZ, 0x654, R0 ;  /* 0x00000654ff007816 */ /* 0x000fc80000000000 */
[----:B------:R2:W-:Y:S01]  /*19f0*/  SYNCS.ARRIVE.TRANS64.RED.A1T0 RZ, [R0+URZ], RZ ;  /* 0x000000ff00ff79a7 */ /* 0x0005e2000810043f */
[----:B------:R-:W-:Y:S05]  /*1a00*/  @P0 BRA `(.L_x_27) ;  /* 0x0000000000040947 */ /* 0x000fea0003800000 */
[----:B------:R-:W-:Y:S01]  /*1a10*/  BPT.TRAP 0x1 ;  /* 0x000000040000795c */ /* 0x000fe20000300000 */
.L_x_27:
[----:B------:R-:W3:Y:S01]  /*1a20*/  LDC R8, c[0x0][0x288] ;  /* 0x0000a200ff087b82 */ /* 0x000ee20000000800 */
[--C-:B--2---:R-:W-:Y:S01]  /*1a30*/  SHF.R.U32.HI R0, RZ, 0x2, R23.reuse ;  /* 0x00000002ff007819 */ /* 0x104fe20000011617 */
[----:B------:R-:W-:Y:S01]  /*1a40*/  UIADD3 UR39, UR40, UR39, URZ ;  /* 0x0000002728277290 */ /* 0x000fe2000fffe03f */
[----:B01----:R-:W-:Y:S01]  /*1a50*/  SHF.R.U32.HI R5, RZ, 0x7, R23 ;  /* 0x00000007ff057819 */ /* 0x003fe20000011617 */
[C---:B------:R-:W-:Y:S01]  /*1a60*/  IMAD.SHL.U32 R12, R23.reuse, 0x2, RZ ;  /* 0x00000002170c7824 */ /* 0x040fe200078e00ff */
[----:B------:R-:W-:Y:S01]  /*1a70*/  LOP3.LUT R4, R23, 0x60, RZ, 0xc0, !PT ;  /* 0x0000006017047812 */ /* 0x000fe200078ec0ff */
[----:B------:R-:W-:Y:S01]  /*1a80*/  UISETP.GT.U32.AND UP0, UPT, UR39, 0xd, UPT ;  /* 0x0000000d2700788c */ /* 0x000fe2000bf04070 */
[----:B------:R-:W-:Y:S01]  /*1a90*/  LOP3.LUT R3, R0, 0x7, RZ, 0xc0, !PT ;  /* 0x0000000700037812 */ /* 0x000fe200078ec0ff */
[----:B------:R-:W-:Y:S01]  /*1aa0*/  ULDC UR6, c[0x0][0x284] ;  /* 0x0000a10000067ab9 */ /* 0x000fe20000000800 */
[----:B------:R-:W-:Y:S01]  /*1ab0*/  LOP3.LUT R0, R5, 0x1, RZ, 0xc0, !PT ;  /* 0x0000000105007812 */ /* 0x000fe200078ec0ff */
[----:B------:R-:W-:Y:S01]  /*1ac0*/  IMAD R5, R22, 0x180, RZ ;  /* 0x0000018016057824 */ /* 0x000fe200078e02ff */
[----:B------:R-:W-:Y:S01]  /*1ad0*/  SHF.R.U32.HI R6, RZ, 0x1, R4 ;  /* 0x00000001ff067819 */ /* 0x000fe20000011604 */
[----:B------:R-:W-:Y:S01]  /*1ae0*/  USHF.R.U32.HI UR4, URZ, 0x1, UR39 ;  /* 0x000000013f047899 */ /* 0x000fe20008011627 */
[----:B------:R-:W-:Y:S01]  /*1af0*/  LOP3.LUT R4, R23, 0x3, RZ, 0xc0, !PT ;  /* 0x0000000317047812 */ /* 0x000fe200078ec0ff */
[----:B------:R-:W-:Y:S01]  /*1b00*/  IMAD.SHL.U32 R10, R0, 0x40, RZ ;  /* 0x00000040000a7824 */ /* 0x000fe200078e00ff */
[--C-:B------:R-:W-:Y:S01]  /*1b10*/  IADD3 R7, RZ, -R6, -R3.reuse ;  /* 0x80000006ff077210 */ /* 0x100fe20007ffe803 */
[----:B------:R-:W-:Y:S01]  /*1b20*/  UISETP.LT.U32.AND UP0, UPT, UR40, 0xe, UP0 ;  /* 0x0000000e2800788c */ /* 0x000fe20008701070 */
[----:B------:R-:W-:Y:S01]  /*1b30*/  SHF.R.S32.HI R22, RZ, 0x1f, R18 ;  /* 0x0000001fff167819 */ /* 0x000fe20000011412 */
[----:B------:R-:W-:Y:S01]  /*1b40*/  UISETP.GE.U32.AND UP1, UPT, UR40, 0xe, UPT ;  /* 0x0000000e2800788c */ /* 0x000fe2000bf26070 */
[----:B------:R-:W-:Y:S01]  /*1b50*/  LOP3.LUT R21, R10, 0x40, R3, 0xe2, !PT ;  /* 0x000000400a157812 */ /* 0x000fe200078ee203 */
[----:B------:R-:W-:Y:S01]  /*1b60*/  IMAD R3, R0, -0x40, R7 ;  /* 0xffffffc000037824 */ /* 0x000fe200078e0207 */
[C---:B------:R-:W-:Y:S01]  /*1b70*/  LOP3.LUT R12, R5.reuse, 0x6, R12, 0xf8, !PT ;  /* 0x00000006050c7812 */ /* 0x040fe200078ef80c */
[----:B------:R-:W-:Y:S01]  /*1b80*/  ULDC.64 UR8, c[0x0][0x5d0] ;  /* 0x0001740000087ab9 */ /* 0x000fe20000000a00 */
[----:B------:R-:W-:Y:S01]  /*1b90*/  UIMAD.WIDE.U32 UR4, UR4, -0x6db6db6d, URZ ;  /* 0x92492493040478a5 */ /* 0x000fe2000f8e003f */
[----:B---3--:R-:W-:Y:S01]  /*1ba0*/  IMAD R0, R4, -0x2, R8 ;  /* 0xfffffffe04007824 */ /* 0x008fe200078e0208 */
[----:B------:R-:W-:Y:S01]  /*1bb0*/  ISETP.GE.AND P0, PT, R5, R8, PT ;  /* 0x000000080500720c */ /* 0x000fe20003f06270 */
[C---:B------:R-:W-:Y:S01]  /*1bc0*/  IMAD.SHL.U32 R4, R19.reuse, 0x80, RZ ;  /* 0x0000008013047824 */ /* 0x040fe200078e00ff */
[----:B------:R-:W-:Y:S01]  /*1bd0*/  SHF.R.S32.HI R13, RZ, 0x1f, R12 ;  /* 0x0000001fff0d7819 */ /* 0x000fe2000001140c */
[----:B------:R-:W-:Y:S01]  /*1be0*/  IMAD.IADD R0, R0, 0x1, -R5 ;  /* 0x0000000100007824 */ /* 0x000fe200078e0a05 */
[----:B------:R-:W-:Y:S01]  /*1bf0*/  USHF.R.U32.HI UR4, URZ, 0x2, UR5 ;  /* 0x000000023f047899 */ /* 0x000fe20008011605 */
[----:B------:R-:W-:Y:S01]  /*1c00*/  IMAD R5, R22, UR8, RZ ;  /* 0x0000000816057c24 */ /* 0x000fe2000f8e02ff */
[C---:B------:R-:W-:Y:S01]  /*1c10*/  ISETP.GE.OR P0, PT, R4.reuse, UR6, P0 ;  /* 0x0000000604007c0c */ /* 0x040fe20008706670 */
[----:B------:R-:W-:Y:S01]  /*1c20*/  IMAD.WIDE R14, R19, 0x80, RZ ;  /* 0x00000080130e7825 */ /* 0x000fe200078e02ff */
[----:B------:R-:W-:Y:S01]  /*1c30*/  IADD3 R3, -R4, UR6, R3 ;  /* 0x0000000604037c10 */ /* 0x000fe2000fffe103 */
[----:B------:R-:W-:-:S02]  /*1c40*/  USEL UR6, URZ, 0x1, !UP0 ;  /* 0x000000013f067887 */ /* 0x000fc4000c000000 */
[C---:B------:R-:W-:Y:S01]  /*1c50*/  IMAD R7, R18.reuse, UR9, R5 ;  /* 0x0000000912077c24 */ /* 0x040fe2000f8e0205 */
[----:B------:R-:W-:Y:S01]  /*1c60*/  UIMAD UR39, UR4, -0xe, UR39 ;  /* 0xfffffff2042778a4 */ /* 0x000fe2000f8e0227 */
[----:B------:R-:W-:Y:S01]  /*1c70*/  IMAD.WIDE.U32 R4, R18, UR8, R12 ;  /* 0x0000000812047c25 */ /* 0x000fe2000f8e000c */
[----:B------:R-:W-:Y:S01]  /*1c80*/  ULOP3.LUT UR38, UR38, UR6, URZ, 0x3c, !UPT ;  /* 0x0000000626267292 */ /* 0x000fe2000f8e3c3f */
[----:B------:R-:W-:Y:S02]  /*1c90*/  LOP3.LUT R21, R14, R21, R6, 0xfe, !PT ;  /* 0x000000150e157212 */ /* 0x000fe400078efe06 */
[----:B------:R-:W-:Y:S01]  /*1ca0*/  IMAD.IADD R5, R5, 0x1, R7 ;  /* 0x0000000105057824 */ /* 0x000fe200078e0207 */
[----:B------:R-:W-:Y:S01]  /*1cb0*/  @UP1 ULOP3.LUT UR38, UR38, 0x1, UR4, 0x78, !UPT ;  /* 0x0000000126261892 */ /* 0x000fe2000f8e7804 */
[----:B------:R-:W-:Y:S01]  /*1cc0*/  IMAD.MOV.U32 R20, RZ, RZ, -0x1 ;  /* 0xffffffffff147424 */ /* 0x000fe200078e00ff */
[----:B------:R-:W-:Y:S10]  /*1cd0*/  @P0 BRA `(.L_x_29) ;  /* 0x0000009c008c0947 */ /* 0x000ff40003800000 */
[----:B------:R-:W0:Y:S01]  /*1ce0*/  LDC.64 R8, c[0x0][0x5c8] ;  /* 0x00017200ff087b82 */ /* 0x000e220000000a00 */
[----:B-----5:R-:W-:Y:S01]  /*1cf0*/  ISETP.NE.AND P0, PT, R217, RZ, PT ;  /* 0x000000ffd900720c */ /* 0x020fe20003f05270 */
[----:B------:R-:W-:Y:S01]  /*1d00*/  ULDC.64 UR4, c[0x0][0x5c0] ;  /* 0x0001700000047ab9 */ /* 0x000fe20000000a00 */
[----:B------:R-:W-:Y:S01]  /*1d10*/  BSSY B0, `(.L_x_29) ;  /* 0x00009df000007945 */ /* 0x000fe20003800000 */
[-C--:B0-----:R-:W-:Y:S02]  /*1d20*/  IMAD R6, R15, R8.reuse, RZ ;  /* 0x000000080f067224 */ /* 0x081fe400078e02ff */
[----:B------:R-:W-:-:S04]  /*1d30*/  IMAD.WIDE.U32 R4, R21, R8, R4 ;  /* 0x0000000815047225 */ /* 0x000fc800078e0004 */
[----:B------:R-:W-:Y:S01]  /*1d40*/  IMAD R7, R21, R9, R6 ;  /* 0x0000000915077224 */ /* 0x000fe200078e0206 */
[----:B------:R-:W-:-:S03]  /*1d50*/  IADD3 R4, P1, R4, UR4, RZ ;  /* 0x0000000404047c10 */ /* 0x000fc6000ff3e0ff */
[----:B------:R-:W-:-:S05]  /*1d60*/  IMAD.IADD R7, R5, 0x1, R7 ;  /* 0x0000000105077824 */ /* 0x000fca00078e0207 */
[----:B------:R-:W-:Y:S02]  /*1d70*/  IADD3.X R5, R7, UR5, RZ, P1, !PT ;  /* 0x0000000507057c10 */ /* 0x000fe40008ffe4ff */
[----:B------:R-:W-:-:S04]  /*1d80*/  LEA R6, P1, R8, R4, 0x3 ;  /* 0x0000000408067211 */ /* 0x000fc800078218ff */
[----:B------:R-:W-:Y:S01]  /*1d90*/  LEA.HI.X R7, R8, R5, R9, 0x3, P1 ;  /* 0x0000000508077211 */ /* 0x000fe200008f1c09 */
[----:B------:R-:W-:Y:S08]  /*1da0*/  @!P0 BRA `(.L_x_30) ;  /* 0x0000007000d48947 */ /* 0x000ff00003800000 */
[----:B------:R-:W0:Y:S01]  /*1db0*/  LDC.64 R10, c[0x0][0x5b0] ;  /* 0x00016c00ff0a7b82 */ /* 0x000e220000000a00 */
[----:B------:R-:W-:Y:S01]  /*1dc0*/  ULDC.64 UR4, c[0x0][0x5b8] ;  /* 0x00016e0000047ab9 */ /* 0x000fe20000000a00 */
[----:B------:R-:W-:Y:S01]  /*1dd0*/  ISETP.GE.AND P3, PT, R0, 0x1, PT ;  /* 0x000000010000780c */ /* 0x000fe20003f66270 */
[----:B------:R-:W-:Y:S01]  /*1de0*/  IMAD R19, R22, UR4, RZ ;  /* 0x0000000416137c24 */ /* 0x000fe2000f8e02ff */
[----:B------:R-:W-:Y:S01]  /*1df0*/  BSSY B1, `(.L_x_31) ;  /* 0x0000012000017945 */ /* 0x000fe20003800000 */
[C---:B------:R-:W-:Y:S01]  /*1e00*/  IMAD.WIDE.U32 R12, R18.reuse, UR4, R12 ;  /* 0x00000004120c7c25 */ /* 0x040fe2000f8e000c */
[----:B------:R-:W-:Y:S02]  /*1e10*/  ISETP.LT.OR P1, PT, R3, 0x1, !P3 ;  /* 0x000000010300780c */ /* 0x000fe40005f21670 */
[----:B------:R-:W1:Y:S01]  /*1e20*/  LDC.64 R8, c[0x0][0x5a8] ;  /* 0x00016a00ff087b82 */ /* 0x000e620000000a00 */
[----:B------:R-:W-:-:S04]  /*1e30*/  IMAD R19, R18, UR5, R19 ;  /* 0x0000000512137c24 */ /* 0x000fc8000f8e0213 */
[----:B------:R-:W-:Y:S02]  /*1e40*/  IMAD.IADD R13, R13, 0x1, R19 ;  /* 0x000000010d0d7824 */ /* 0x000fe400078e0213 */
[-C--:B0-----:R-:W-:Y:S01]  /*1e50*/  IMAD R22, R15, R10.reuse, RZ ;  /* 0x0000000a0f167224 */ /* 0x081fe200078e02ff */
[C---:B------:R-:W-:Y:S01]  /*1e60*/  SHF.L.U64.HI R15, R10.reuse, 0x3, R11 ;  /* 0x000000030a0f7819 */ /* 0x040fe2000001020b */
[----:B------:R-:W-:Y:S02]  /*1e70*/  IMAD.SHL.U32 R14, R10, 0x8, RZ ;  /* 0x000000080a0e7824 */ /* 0x000fe400078e00ff */
[----:B------:R-:W-:-:S04]  /*1e80*/  IMAD.WIDE.U32 R18, R21, R10, R12 ;  /* 0x0000000a15127225 */ /* 0x000fc800078e000c */
[----:B------:R-:W-:Y:S01]  /*1e90*/  IMAD.WIDE.U32 R14, R21, R10, R14 ;  /* 0x0000000a150e7225 */ /* 0x000fe200078e000e */
[----:B-1----:R-:W-:-:S03]  /*1ea0*/  IADD3 R10, P0, R18, R8, RZ ;  /* 0x00000008120a7210 */ /* 0x002fc60007f1e0ff */
[----:B------:R-:W-:Y:S01]  /*1eb0*/  IMAD R21, R21, R11, R22 ;  /* 0x0000000b15157224 */ /* 0x000fe200078e0216 */
[----:B------:R-:W-:-:S03]  /*1ec0*/  IADD3 R14, P4, P5, R12, R8, R14 ;  /* 0x000000080c0e7210 */ /* 0x000fc60007d9e00e */
[----:B------:R-:W-:Y:S01]  /*1ed0*/  IMAD.IADD R18, R21, 0x1, R15 ;  /* 0x0000000115127824 */ /* 0x000fe200078e020f */
[----:B------:R-:W-:Y:S01]  /*1ee0*/  IADD3.X R11, R9, R19, R21, P0, !PT ;  /* 0x00000013090b7210 */ /* 0x000fe200007fe415 */
[----:B------:R-:W-:Y:S08]  /*1ef0*/  @P1 BRA `(.L_x_32) ;  /* 0x0000000000041947 */ /* 0x000ff00003800000 */
[----:B------:R0:W5:Y:S02]  /*1f00*/  LDG.E.U8 R218, desc[UR36][R10.64] ;  /* 0x000000240ada7981 */ /* 0x000164000c1e1100 */
.L_x_32:
[----:B------:R-:W-:Y:S05]  /*1f10*/  BSYNC B1 ;  /* 0x0000000000017941 */ /* 0x000fea0003800000 */
.L_x_31:
[----:B-----5:R-:W-:Y:S01]  /*1f20*/  LOP3.LUT R8, R218, 0xffff, RZ, 0xc0, !PT ;  /* 0x0000ffffda087812 */ /* 0x020fe200078ec0ff */
[----:B------:R-:W-:Y:S01]  /*1f30*/  BSSY B1, `(.L_x_33) ;  /* 0x000000b000017945 */ /* 0x000fe20003800000 */
[----:B------:R-:W-:Y:S02]  /*1f40*/  ISETP.GE.AND P2, PT, R0, 0x2, PT ;  /* 0x000000020000780c */ /* 0x000fe40003f46270 */
[----:B------:R-:W-:Y:S02]  /*1f50*/  PRMT R8, R8, 0x8880, RZ ;  /* 0x0000888008087816 */ /* 0x000fe400000000ff */
[----:B------:R-:W-:-:S03]  /*1f60*/  ISETP.LT.OR P0, PT, R3, 0x1, !P2 ;  /* 0x000000010300780c */ /* 0x000fc60005701670 */
[----:B------:R-:W-:-:S04]  /*1f70*/  IMAD R19, R8, R217, RZ ;  /* 0x000000d908137224 */ /* 0x000fc800078e02ff */
[----:B------:R-:W-:-:S05]  /*1f80*/  @!P1 IMAD R21, R120, R216, R19 ;  /* 0x000000d878159224 */ /* 0x000fca00078e0213 */
[----:B------:R1:W-:Y:S01]  /*1f90*/  @!P1 STG.E.U8 desc[UR36][R4.64], R21 ;  /* 0x0000001504009986 */ /* 0x0003e2000c101124 */
[----:B------:R-:W-:Y:S05]  /*1fa0*/  @P0 BRA `(.L_x_34) ;  /* 0x00000000000c0947 */ /* 0x000fea0003800000 */
[----:B------:R-:W2:Y:S02]  /*1fb0*/  LDG.E.U8 R218, desc[UR36][R10.64+0x1] ;  /* 0x000001240ada7981 */ /* 0x000ea4000c1e1100 */
[----:B--2---:R-:W-:-:S05]  /*1fc0*/  PRMT R8, R218, 0x8880, RZ ;  /* 0x00008880da087816 */ /* 0x004fca00000000ff */
[----:B------:R-:W-:-:S07]  /*1fd0*/  IMAD R19, R8, R217, RZ ;  /* 0x000000d908137224 */ /* 0x000fce00078e02ff */
.L_x_34:
[----:B------:R-:W-:Y:S05]  /*1fe0*/  BSYNC B1 ;  /* 0x0000000000017941 */ /* 0x000fea0003800000 */
.L_x_33:
[----:B------:R-:W-:Y:S01]  /*1ff0*/  ISETP.LT.OR P3, PT, R3, 0x9, !P3 ;  /* 0x000000090300780c */ /* 0x000fe20005f61670 */
[----:B------:R-:W-:Y:S01]  /*2000*/  @!P0 IMAD R121, R121, R216, R19 ;  /* 0x000000d879798224 */ /* 0x000fe200078e0213 */
[C---:B------:R-:W-:Y:S01]  /*2010*/  ISETP.GE.AND P1, PT, R0.reuse, 0x9, PT ;  /* 0x000000090000780c */ /* 0x040fe20003f26270 */
[----:B------:R-:W-:Y:S01]  /*2020*/  BSSY B1, `(.L_x_35) ;  /* 0x000000b000017945 */ /* 0x000fe20003800000 */
[----:B------:R-:W-:Y:S02]  /*2030*/  IADD3.X R15, R13, R9, R18, P4, P5 ;  /* 0x000000090d0f7210 */ /* 0x000fe400027ea412 */
[----:B------:R2:W-:Y:S01]  /*2040*/  @!P0 STG.E.U8 desc[UR36][R4.64+0x1], R121 ;  /* 0x0000017904008986 */ /* 0x0005e2000c101124 */
[----:B------:R-:W-:Y:S02]  /*2050*/  ISETP.GE.AND P0, PT, R0, 0xa, PT ;  /* 0x0000000a0000780c */ /* 0x000fe40003f06270 */
[C---:B------:R-:W-:Y:S02]  /*2060*/  ISETP.LT.OR P2, PT, R3.reuse, 0x9, !P2 ;  /* 0x000000090300780c */ /* 0x040fe40005741670 */
[----:B------:R-:W-:-:S02]  /*2070*/  ISETP.LT.OR P5, PT, R3, 0x1, !P1 ;  /* 0x000000010300780c */ /* 0x000fc40004fa1670 */
[----:B------:R-:W-:Y:S01]  /*2080*/  ISETP.LT.OR P4, PT, R3, 0x1, !P0 ;  /* 0x000000010300780c */ /* 0x000fe20004781670 */
[----:B------:R-:W-:-:S12]  /*2090*/  @P3 BRA `(.L_x_36) ;  /* 0x00000000000c3947 */ /* 0x000fd80003800000 */
[----:B------:R-:W3:Y:S02]  /*20a0*/  LDG.E.U8 R218, desc[UR36][R14.64] ;  /* 0x000000240eda7981 */ /* 0x000ee4000c1e1100 */
[----:B---3--:R-:W-:-:S05]  /*20b0*/  PRMT R8, R218, 0x8880, RZ ;  /* 0x00008880da087816 */ /* 0x008fca00000000ff */
[----:B------:R-:W-:-:S07]  /*20c0*/  IMAD R19, R8, R217, RZ ;  /* 0x000000d908137224 */ /* 0x000fce00078e02ff */
.L_x_36:
[----:B------:R-:W-:Y:S05]  /*20d0*/  BSYNC B1 ;  /* 0x0000000000017941 */ /* 0x000fea0003800000 */
.L_x_35:
[----:B------:R-:W-:Y:S01]  /*20e0*/  @!P3 IMAD R9, R122, R216, R19 ;  /* 0x000000d87a09b224 */ /* 0x000fe200078e0213 */
[----:B------:R-:W-:Y:S04]  /*20f0*/  BSSY B1, `(.L_x_37) ;  /* 0x0000006000017945 */ /* 0x000fe80003800000 */
[----:B------:R3:W-:Y:S01]  /*2100*/  @!P3 STG.E.U8 desc[UR36][R6.64], R9 ;  /* 0x000000090600b986 */ /* 0x0007e2000c101124 */
[----:B------:R-:W-:Y:S05]  /*2110*/  @P2 BRA `(.L_x_38) ;  /* 0x00000000000c2947 */ /* 0x000fea0003800000 */
[----:B------:R-:W4:Y:S02]  /*2120*/  LDG.E.U8 R218, desc[UR36][R14.64+0x1] ;  /* 0x000001240eda7981 */ /* 0x000f24000c1e1100 */
[----:B----4-:R-:W-:-:S05]  /*2130*/  PRMT R8, R218, 0x8880, RZ ;  /* 0x00008880da087816 */ /* 0x010fca00000000ff */
[----:B------:R-:W-:-:S07]  /*2140*/  IMAD R19, R8, R217, RZ ;  /* 0x000000d908137224 */ /* 0x000fce00078e02ff */
.L_x_38:
[----:B------:R-:W-:Y:S05]  /*2150*/  BSYNC B1 ;  /* 0x0000000000017941 */ /* 0x000fea0003800000 */
.L_x_37:
[----:B------:R-:W-:Y:S01]  /*2160*/  @!P2 IMAD R123, R123, R216, R19 ;  /* 0x000000d87b7ba224 */ /* 0x000fe200078e0213 */
[----:B------:R-:W-:Y:S04]  /*2170*/  BSSY B1, `(.L_x_39) ;  /* 0x0000006000017945 */ /* 0x000fe80003800000 */
[----:B------:R4:W-:Y:S01]  /*2180*/  @!P2 STG.E.U8 desc[UR36][R6.64+0x1], R123 ;  /* 0x0000017b0600a986 */ /* 0x0009e2000c101124 */
[----:B------:R-:W-:Y:S05]  /*2190*/  @P5 BRA `(.L_x_40) ;  /* 0x00000000000c5947 */ /* 0x000fea0003800000 */
[----:B------:R-:W5:Y:S02]  /*21a0*/  LDG.E.U8 R218, desc[UR36][R10.64+0x8] ;  /* 0x000008240ada7981 */ /* 0x000f64000c1e1100 */
[----:B-----5:R-:W-:-:S05]  /*21b0*/  PRMT R8, R218, 0x8880, RZ ;  /* 0x00008880da087816 */ /* 0x020fca00000000ff */
[----:B------:R-:W-:-:S07]  /*21c0*/  IMAD R19, R8, R217, RZ ;  /* 0x000000d908137224 */ /* 0x000fce00078e02ff */
.L_x_40:
[----:B------:R-:W-:Y:S05]  /*21d0*/  BSYNC B1 ;  /* 0x0000000000017941 */ /* 0x000fea0003800000 */
.L_x_39:
[----:B---3--:R-:W-:Y:S01]  /*21e0*/  @!P5 IMAD R9, R124, R216, R19 ;  /* 0x000000d87c09d224 */ /* 0x008fe200078e0213 */
[----:B------:R-:W-:Y:S04]  /*21f0*/  BSSY B1, `(.L_x_41) ;  /* 0x0000006000017945 */ /* 0x000fe80003800000 */
[----:B------:R3:W-:Y:S01]  /*2200*/  @!P5 STG.E.U8 desc[UR36][R4.64+0x8], R9 ;  /* 0x000008090400d986 */ /* 0x0007e2000c101124 */
[----:B------:R-:W-:Y:S05]  /*2210*/  @P4 BRA `(.L_x_42) ;  /* 0x00000000000c4947 */ /* 0x000fea0003800000 */
[----:B------:R-:W5:Y:S02]  /*2220*/  LDG.E.U8 R218, desc[UR36][R10.64+0x9] ;  /* 0x000009240ada7981 */ /* 0x000f64000c1e1100 */
[----:B-----5:R-:W-:-:S05]  /*2230*/  PRMT R8, R218, 0x8880, RZ ;  /* 0x00008880da087816 */ /* 0x020fca00000000ff */
[----:B------:R-:W-:-:S07]  /*2240*/  IMAD R19, R8, R217, RZ ;  /* 0x000000d908137224 */ /* 0x000fce00078e02ff */
.L_x_42:
[----:B------:R-:W-:Y:S05]  /*2250*/  BSYNC B1 ;  /* 0x0000000000017941 */ /* 0x000fea0003800000 */
.L_x_41:
[----:B------:R-:W-:Y:S01]  /*2260*/  ISETP.LT.OR P1, PT, R3, 0x9, !P1 ;  /* 0x000000090300780c */ /* 0x000fe20004f21670 */
[----:B------:R-:W-:Y:S01]  /*2270*/  @!P4 IMAD R125, R125, R216, R19 ;  /* 0x000000d87d7dc224 */ /* 0x000fe200078e0213 */
[C---:B------:R-:W-:Y:S01]  /*2280*/  ISETP.GE.AND P3, PT, R0.reuse, 0x11, PT ;  /* 0x000000110000780c */ /* 0x040fe20003f66270 */
[----:B------:R-:W-:Y:S01]  /*2290*/  BSSY B1, `(.L_x_43) ;  /* 0x000000a000017945 */ /* 0x000fe20003800000 */
[----:B------:R-:W-:Y:S02]  /*22a0*/  ISETP.GE.AND P2, PT, R0, 0x12, PT ;  /* 0x000000120000780c */ /* 0x000fe40003f46270 */
[----:B------:R0:W-:Y:S01]  /*22b0*/  @!P4 STG.E.U8 desc[UR36][R4.64+0x9], R125 ;  /* 0x0000097d0400c986 */ /* 0x0001e2000c101124 */
[C---:B------:R-:W-:Y:S02]  /*22c0*/  ISETP.LT.OR P0, PT, R3.reuse, 0x9, !P0 ;  /* 0x000000090300780c */ /* 0x040fe40004701670 */
[C---:B------:R-:W-:Y:S02]  /*22d0*/  ISETP.LT.OR P5, PT, R3.reuse, 0x1, !P3 ;  /* 0x000000010300780c */ /* 0x040fe40005fa1670 */
[----:B------:R-:W-:-:S02]  /*22e0*/  ISETP.LT.OR P4, PT, R3, 0x1, !P2 ;  /* 0x000000010300780c */ /* 0x000fc40005781670 */
[----:B------:R-:W-:Y:S11]  /*22f0*/  @P1 BRA `(.L_x_44) ;  /* 0x00000000000c1947 */ /* 0x000ff60003800000 */
[----:B------:R-:W5:Y:S02]  /*2300*/  LDG.E.U8 R218, desc[UR36][R14.64+0x8] ;  /* 0x000008240eda7981 */ /* 0x000f64000c1e1100 */
[----:B-----5:R-:W-:-:S05]  /*2310*/  PRMT R8, R218, 0x8880, RZ ;  /* 0x00008880da087816 */ /* 0x020fca00000000ff */
[----:B------:R-:W-:-:S07]  /*2320*/  IMAD R19, R8, R217, RZ ;  /* 0x000000d908137224 */ /* 0x000fce00078e02ff */
.L_x_44:
[----:B------:R-:W-:Y:S05]  /*2330*/  BSYNC B1 ;  /* 0x0000000000017941 */ /* 0x000fea0003800000 */
.L_x_43:
[----:B---3--:R-:W-:Y:S01]  /*2340*/  @!P1 IMAD R9, R126, R216, R19 ;  /* 0x000000d87e099224 */ /* 0x008fe200078e0213 */
[----:B------:R-:W-:Y:S04]  /*2350*/  BSSY B1, `(.L_x_45) ;  /* 0x0000006000017945 */ /* 0x000fe80003800000 */
[----:B------:R3:W-:Y:S01]  /*2360*/  @!P1 STG.E.U8 desc[UR36][R6.64+0x8], R9 ;  /* 0x0000080906009986 */ /* 0x0007e2000c101124 */
[----:B------:R-:W-:Y:S05]  /*2370*/  @P0 BRA `(.L_x_46) ;  /* 0x00000000000c0947 */ /* 0x000fea0003800000 */
[----:B------:R-:W5:Y:S02]  /*2380*/  LDG.E.U8 R218, desc[UR36][R14.64+0x9] ;  /* 0x000009240eda7981 */ /* 0x000f64000c1e1100 */
[----:B-----5:R-:W-:-:S05]  /*2390*/  PRMT R8, R218, 0x8880, RZ ;  /* 0x00008880da087816 */ /* 0x020fca00000000ff */
[----:B------:R-:W-:-:S07]  /*23a0*/  IMAD R19, R8, R217, RZ ;  /* 0x000000d908137224 */ /* 0x000fce00078e02ff */
.L_x_46:
[----:B------:R-:W-:Y:S05]  /*23b0*/  BSYNC B1 ;  /* 0x0000000000017941 */ /* 0x000fea0003800000 */
.L_x_45:
[----:B------:R-:W-:Y:S01]  /*23c0*/  @!P0 IMAD R127, R127, R216, R19 ;  /* 0x000000d87f7f8224 */ /* 0x000fe200078e0213 */
[----:B------:R-:W-:Y:S04]  /*23d0*/  BSSY B1, `(.L_x_47) ;  /* 0x0000006000017945 */ /* 0x000fe80003800000 */
[----:B------:R0:W-:Y:S01]  /*23e0*/  @!P0 STG.E.U8 desc[UR36][R6.64+0x9], R127 ;  /* 0x0000097f06008986 */ /* 0x0001e2000c101124 */
[----:B------:R-:W-:Y:S05]  /*23f0*/  @P5 BRA `(.L_x_48) ;  /* 0x00000000000c5947 */ /* 0x000fea0003800000 */
[----:B------:R-:W5:Y:S02]  /*2400*/  LDG.E.U8 R218, desc[UR36][R10.64+0x10] ;  /* 0x000010240ada7981 */ /* 0x000f64000c1e1100 */
[----:B-----5:R-:W-:-:S05]  /*2410*/  PRMT R8, R218, 0x8880, RZ ;  /* 0x00008880da087816 */ /* 0x020fca00000000ff */
[----:B------:R-:W-:-:S07]  /*2420*/  IMAD R19, R8, R217, RZ ;  /* 0x000000d908137224 */ /* 0x000fce00078e02ff */
.L_x_48:
[----:B------:R-:W-:Y:S05]  /*2430*/  BSYNC B1 ;  /* 0x0000000000017941 */ /* 0x000fea0003800000 */
.L_x_47:
[----:B---3--:R-:W-:Y:S01]  /*2440*/  @!P5 IMAD R9, R128, R216, R19 ;  /* 0x000000d88009d224 */ /* 0x008fe200078e0213 */
[----:B------:R-:W-:Y:S04]  /*2450*/  BSSY B1, `(.L_x_49) ;  /* 0x0000006000017945 */ /* 0x000fe80003800000 */
[----:B------:R3:W-:Y:S01]  /*2460*/  @!P5 STG.E.U8 desc[UR36][R4.64+0x10], R9 ;  /* 0x000010090400d986 */ /* 0x0007e2000c101124 */
[----:B------:R-:W-:Y:S05]  /*2470*/  @P4 BRA `(.L_x_50) ;  /* 0x00000000000c4947 */ /* 0x000fea0003800000 */
[----:B------:R-:W5:Y:S02]  /*2480*/  LDG.E.U8 R218, desc[UR36][R10.64+0x11] ;  /* 0x000011240ada7981 */ /* 0x000f64000c1e1100 */
[----:B-----5:R-:W-:-:S05]  /*2490*/  PRMT R8, R218, 0x8880, RZ ;  /* 0x00008880da087816 */ /* 0x020fca00000000ff */
[----:B------:R-:W-:-:S07]  /*24a0*/  IMAD R19, R8, R217, RZ ;  /* 0x000000d908137224 */ /* 0x000fce00078e02ff */
.L_x_50:
[----:B------:R-:W-:Y:S05]  /*24b0*/  BSYNC B1 ;  /* 0x0000000000017941 */ /* 0x000fea0003800000 */
.L_x_49:
        /* <DEDUP_REMOVED lines=13> */
.L_x_52:
[----:B------:R-:W-:Y:S05]  /*2590*/  BSYNC B1 ;  /* 0x0000000000017941 */ /* 0x000fea0003800000 */
.L_x_51:
[----:B---3--:R-:W-:Y:S01]  /*25a0*/  @!P3 IMAD R9, R130, R216, R19 ;  /* 0x000000d88209b224 */ /* 0x008fe200078e0213 */
[----:B------:R-:W-:Y:S04]  /*25b0*/  BSSY B1, `(.L_x_53) ;  /* 0x0000006000017945 */ /* 0x000fe80003800000 */
[----:B------:R3:W-:Y:S01]  /*25c0*/  @!P3 STG.E.U8 desc[UR36][R6.64+0x10], R9 ;  /* 0x000010090600b986 */ /* 0x0007e2000c101124 */
[----:B------:R-:W-:Y:S05]  /*25d0*/  @P2 BRA `(.L_x_54) ;  /* 0x00000000000c2947 */ /* 0x000fea0003800000 */
[----:B------:R-:W5:Y:S02]  /*25e0*/  LDG.E.U8 R218, desc[UR36][R14.64+0x11] ;  /* 0x000011240eda7981 */ /* 0x000f64000c1e1100 */
[----:B-----5:R-:W-:-:S05]  /*25f0*/  PRMT R8, R218, 0x8880, RZ ;  /* 0x00008880da087816 */ /* 0x020fca00000000ff */
[----:B------:R-:W-:-:S07]  /*2600*/  IMAD R19, R8, R217, RZ ;  /* 0x000000d908137224 */ /* 0x000fce00078e02ff */
.L_x_54:
[----:B------:R-:W-:Y:S05]  /*2610*/  BSYNC B1 ;  /* 0x0000000000017941 */ /* 0x000fea0003800000 */
.L_x_53:
[----:B------:R-:W-:Y:S01]  /*2620*/  @!P2 IMAD R131, R131, R216, R19 ;  /* 0x000000d88383a224 */ /* 0x000fe200078e0213 */
[----:B------:R-:W-:Y:S04]  /*2630*/  BSSY B1, `(.L_x_55) ;  /* 0x0000006000017945 */ /* 0x000fe80003800000 */
[----:B------:R0:W-:Y:S01]  /*2640*/  @!P2 STG.E.U8 desc[UR36][R6.64+0x11], R131 ;  /* 0x000011830600a986 */ /* 0x0001e2000c101124 */
[----:B------:R-:W-:Y:S05]  /*2650*/  @P5 BRA `(.L_x_56) ;  /* 0x00000000000c5947 */ /* 0x000fea0003800000 */
[----:B------:R-:W5:Y:S02]  /*2660*/  LDG.E.U8 R218, desc[UR36][R10.64+0x18] ;  /* 0x000018240ada7981 */ /* 0x000f64000c1e1100 */
[----:B-----5:R-:W-:-:S05]  /*2670*/  PRMT R8, R218, 0x8880, RZ ;  /* 0x00008880da087816 */ /* 0x020fca00000000ff */
[----:B------:R-:W-:-:S07]  /*2680*/  IMAD R19, R8, R217, RZ ;  /* 0x000000d908137224 */ /* 0x000fce00078e02ff */
.L_x_56:
[----:B------:R-:W-:Y:S05]  /*2690*/  BSYNC B1 ;  /* 0x0000000000017941 */ /* 0x000fea0003800000 */
.L_x_55:
[----:B---3--:R-:W-:Y:S01]  /*26a0*/  @!P5 IMAD R9, R132, R216, R19 ;  /* 0x000000d88409d224 */ /* 0x008fe200078e0213 */
[----:B------:R-:W-:Y:S04]  /*26b0*/  BSSY B1, `(.L_x_57) ;  /* 0x0000006000017945 */ /* 0x000fe80003800000 */
[----:B------:R3:W-:Y:S01]  /*26c0*/  @!P5 STG.E.U8 desc[UR36][R4.64+0x18], R9 ;  /* 0x000018090400d986 */ /* 0x0007e2000c101124 */
[----:B------:R-:W-:Y:S05]  /*26d0*/  @P4 BRA `(.L_x_58) ;  /* 0x00000000000c4947 */ /* 0x000fea0003800000 */
[----:B------:R-:W5:Y:S02]  /*26e0*/  LDG.E.U8 R218, desc[UR36][R10.64+0x19] ;  /* 0x000019240ada7981 */ /* 0x000f64000c1e1100 */
[----:B-----5:R-:W-:-:S05]  /*26f0*/  PRMT R8, R218, 0x8880, RZ ;  /* 0x00008880da087816 */ /* 0x020fca00000000ff */
[----:B------:R-:W-:-:S07]  /*2700*/  IMAD R19, R8, R217, RZ ;  /* 0x000000d908137224 */ /* 0x000fce00078e02ff */
.L_x_58:
[----:B------:R-:W-:Y:S05]  /*2710*/  BSYNC B1 ;  /* 0x0000000000017941 */ /* 0x000fea0003800000 */
.L_x_57:
        /* <DEDUP_REMOVED lines=13> */
.L_x_60:
[----:B------:R-:W-:Y:S05]  /*27f0*/  BSYNC B1 ;  /* 0x0000000000017941 */ /* 0x000fea0003800000 */
.L_x_59:
[----:B---3--:R-:W-:Y:S01]  /*2800*/  @!P1 IMAD R9, R134, R216, R19 ;  /* 0x000000d886099224 */ /* 0x008fe200078e0213 */
[----:B------:R-:W-:Y:S04]  /*2810*/  BSSY B1, `(.L_x_61) ;  /* 0x0000006000017945 */ /* 0x000fe80003800000 */
[----:B------:R3:W-:Y:S01]  /*2820*/  @!P1 STG.E.U8 desc[UR36][R6.64+0x18], R9 ;  /* 0x0000180906009986 */ /* 0x0007e2000c101124 */
[----:B------:R-:W-:Y:S05]  /*2830*/  @P0 BRA `(.L_x_62) ;  /* 0x00000000000c0947 */ /* 0x000fea0003800000 */
[----:B------:R-:W5:Y:S02]  /*2840*/  LDG.E.U8 R218, desc[UR36][R14.64+0x19] ;  /* 0x000019240eda7981 */ /* 0x000f64000c1e1100 */
[----:B-----5:R-:W-:-:S05]  /*2850*/  PRMT R8, R218, 0x8880, RZ ;  /* 0x00008880da087816 */ /* 0x020fca00000000ff */
[----:B------:R-:W-:-:S07]  /*2860*/  IMAD R19, R8, R217, RZ ;  /* 0x000000d908137224 */ /* 0x000fce00078e02ff */
.L_x_62:
[----:B------:R-:W-:Y:S05]  /*2870*/  BSYNC B1 ;  /* 0x0000000000017941 */ /* 0x000fea0003800000 */
.L_x_61:
[----:B------:R-:W-:Y:S01]  /*2880*/  @!P0 IMAD R135, R135, R216, R19 ;  /* 0x000000d887878224 */ /* 0x000fe200078e0213 */
[----:B------:R-:W-:Y:S04]  /*2890*/  BSSY B1, `(.L_x_63) ;  /* 0x0000006000017945 */ /* 0x000fe80003800000 */
[----:B------:R0:W-:Y:S01]  /*28a0*/  @!P0 STG.E.U8 desc[UR36][R6.64+0x19], R135 ;  /* 0x0000198706008986 */ /* 0x0001e2000c101124 */
[----:B------:R-:W-:Y:S05]  /*28b0*/  @P5 BRA `(.L_x_64) ;  /* 0x00000000000c5947 */ /* 0x000fea0003800000 */
[----:B------:R-:W5:Y:S02]  /*28c0*/  LDG.E.U8 R218, desc[UR36][R10.64+0x20] ;  /* 0x000020240ada7981 */ /* 0x000f64000c1e1100 */
[----:B-----5:R-:W-:-:S05]  /*28d0*/  PRMT R8, R218, 0x8880, RZ ;  /* 0x00008880da087816 */ /* 0x020fca00000000ff */
[----:B------:R-:W-:-:S07]  /*28e0*/  IMAD R19, R8, R217, RZ ;  /* 0x000000d908137224 */ /* 0x000fce00078e02ff */
.L_x_64:
[----:B------:R-:W-:Y:S05]  /*28f0*/  BSYNC B1 ;  /* 0x0000000000017941 */ /* 0x000fea0003800000 */
.L_x_63:
[----:B---3--:R-:W-:Y:S01]  /*2900*/  @!P5 IMAD R9, R136, R216, R19 ;  /* 0x000000d88809d224 */ /* 0x008fe200078e0213 */
[----:B------:R-:W-:Y:S04]  /*2910*/  BSSY B1, `(.L_x_65) ;  /* 0x0000006000017945 */ /* 0x000fe80003800000 */
[----:B------:R3:W-:Y:S01]  /*2920*/  @!P5 STG.E.U8 desc[UR36][R4.64+0x20], R9 ;  /* 0x000020090400d986 */ /* 0x0007e2000c101124 */
[----:B------:R-:W-:Y:S05]  /*2930*/  @P4 BRA `(.L_x_66) ;  /* 0x00000000000c4947 */ /* 0x000fea0003800000 */
[----:B------:R-:W5:Y:S02]  /*2940*/  LDG.E.U8 R218, desc[UR36][R10.64+0x21] ;  /* 0x000021240ada7981 */ /* 0x000f64000c1e1100 */
[----:B-----5:R-:W-:-:S05]  /*2950*/  PRMT R8, R218, 0x8880, RZ ;  /* 0x00008880da087816 */ /* 0x020fca00000000ff */
[----:B------:R-:W-:-:S07]  /*2960*/  IMAD R19, R8, R217, RZ ;  /* 0x000000d908137224 */ /* 0x000fce00078e02ff */
.L_x_66:
[----:B------:R-:W-:Y:S05]  /*2970*/  BSYNC B1 ;  /* 0x0000000000017941 */ /* 0x000fea0003800000 */
.L_x_65:
        /* <DEDUP_REMOVED lines=13> */
.L_x_68:
[----:B------:R-:W-:Y:S05]  /*2a50*/  BSYNC B1 ;  /* 0x0000000000017941 */ /* 0x000fea0003800000 */
.L_x_67:
[----:B---3--:R-:W-:Y:S01]  /*2a60*/  @!P3 IMAD R9, R138, R216, R19 ;  /* 0x000000d88a09b224 */ /* 0x008fe200078e0213 */
[----:B------:R-:W-:Y:S04]  /*2a70*/  BSSY B1, `(.L_x_69) ;  /* 0x0000006000017945 */ /* 0x000fe80003800000 */
[----:B------:R3:W-:Y:S01]  /*2a80*/  @!P3 STG.E.U8 desc[UR36][R6.64+0x20], R9 ;  /* 0x000020090600b986 */ /* 0x0007e2000c101124 */
[----:B------:R-:W-:Y:S05]  /*2a90*/  @P2 BRA `(.L_x_70) ;  /* 0x00000000000c2947 */ /* 0x000fea0003800000 */
[----:B------:R-:W5:Y:S02]  /*2aa0*/  LDG.E.U8 R218, desc[UR36][R14.64+0x21] ;  /* 0x000021240eda7981 */ /* 0x000f64000c1e1100 */
[----:B-----5:R-:W-:-:S05]  /*2ab0*/  PRMT R8, R218, 0x8880, RZ ;  /* 0x00008880da087816 */ /* 0x020fca00000000ff */
[----:B------:R-:W-:-:S07]  /*2ac0*/  IMAD R19, R8, R217, RZ ;  /* 0x000000d908137224 */ /* 0x000fce00078e02ff */
.L_x_70:
[----:B------:R-:W-:Y:S05]  /*2ad0*/  BSYNC B1 ;  /* 0x0000000000017941 */ /* 0x000fea0003800000 */
.L_x_69:
[----:B------:R-:W-:Y:S01]  /*2ae0*/  @!P2 IMAD R139, R139, R216, R19 ;  /* 0x000000d88b8ba224 */ /* 0x000fe200078e0213 */
[----:B------:R-:W-:Y:S04]  /*2af0*/  BSSY B1, `(.L_x_71) ;  /* 0x0000006000017945 */ /* 0x000fe80003800000 */
[----:B------:R0:W-:Y:S01]  /*2b00*/  @!P2 STG.E.U8 desc[UR36][R6.64+0x21], R139 ;  /* 0x0000218b0600a986 */ /* 0x0001e2000c101124 */
[----:B------:R-:W-:Y:S05]  /*2b10*/  @P5 BRA `(.L_x_72) ;  /* 0x00000000000c5947 */ /* 0x000fea0003800000 */
[----:B------:R-:W5:Y:S02]  /*2b20*/  LDG.E.U8 R218, desc[UR36][R10.64+0x28] ;  /* 0x000028240ada7981 */ /* 0x000f64000c1e1100 */
[----:B-----5:R-:W-:-:S05]  /*2b30*/  PRMT R8, R218, 0x8880, RZ ;  /* 0x00008880da087816 */ /* 0x020fca00000000ff */
[----:B------:R-:W-:-:S07]  /*2b40*/  IMAD R19, R8, R217, RZ ;  /* 0x000000d908137224 */ /* 0x000fce00078e02ff */
.L_x_72:
[----:B------:R-:W-:Y:S05]  /*2b50*/  BSYNC B1 ;  /* 0x0000000000017941 */ /* 0x000fea0003800000 */
.L_x_71:
[----:B---3--:R-:W-:Y:S01]  /*2b60*/  @!P5 IMAD R9, R140, R216, R19 ;  /* 0x000000d88c09d224 */ /* 0x008fe200078e0213 */
[----:B------:R-:W-:Y:S04]  /*2b70*/  BSSY B1, `(.L_x_73) ;  /* 0x0000006000017945 */ /* 0x000fe80003800000 */
[----:B------:R3:W-:Y:S01]  /*2b80*/  @!P5 STG.E.U8 desc[UR36][R4.64+0x28], R9 ;  /* 0x000028090400d986 */ /* 0x0007e2000c101124 */
[----:B------:R-:W-:Y:S05]  /*2b90*/  @P4 BRA `(.L_x_74) ;  /* 0x00000000000c4947 */ /* 0x000fea0003800000 */
[----:B------:R-:W5:Y:S02]  /*2ba0*/  LDG.E.U8 R218, desc[UR36][R10.64+0x29] ;  /* 0x000029240ada7981 */ /* 0x000f64000c1e1100 */
[----:B-----5:R-:W-:-:S05]  /*2bb0*/  PRMT R8, R218, 0x8880, RZ ;  /* 0x00008880da087816 */ /* 0x020fca00000000ff */
[----:B------:R-:W-:-:S07]  /*2bc0*/  IMAD R19, R8, R217, RZ ;  /* 0x000000d908137224 */ /* 0x000fce00078e02ff */
.L_x_74:
[----:B------:R-:W-:Y:S05]  /*2bd0*/  BSYNC B1 ;  /* 0x0000000000017941 */ /* 0x000fea0003800000 */
.L_x_73:
        /* <DEDUP_REMOVED lines=13> */
.L_x_76:
[----:B------:R-:W-:Y:S05]  /*2cb0*/  BSYNC B1 ;  /* 0x0000000000017941 */ /* 0x000fea0003800000 */
.L_x_75:
[----:B---3--:R-:W-:Y:S01]  /*2cc0*/  @!P1 IMAD R9, R142, R216, R19 ;  /* 0x000000d88e099224 */ /* 0x008fe200078e0213 */
[----:B------:R-:W-:Y:S04]  /*2cd0*/  BSSY B1, `(.L_x_77) ;  /* 0x0000006000017945 */ /* 0x000fe80003800000 */
[----:B------:R3:W-:Y:S01]  /*2ce0*/  @!P1 STG.E.U8 desc[UR36][R6.64+0x28], R9 ;  /* 0x0000280906009986 */ /* 0x0007e2000c101124 */
[----:B------:R-:W-:Y:S05]  /*2cf0*/  @P0 BRA `(.L_x_78) ;  /* 0x00000000000c0947 */ /* 0x000fea0003800000 */
[----:B------:R-:W5:Y:S02]  /*2d00*/  LDG.E.U8 R218, desc[UR36][R14.64+0x29] ;  /* 0x000029240eda7981 */ /* 0x000f64000c1e1100 */
[----:B-----5:R-:W-:-:S05]  /*2d10*/  PRMT R8, R218, 0x8880, RZ ;  /* 0x00008880da087816 */ /* 0x020fca00000000ff */
[----:B------:R-:W-:-:S07]  /*2d20*/  IMAD R19, R8, R217, RZ ;  /* 0x000000d908137224 */ /* 0x000fce00078e02ff */
.L_x_78:
[----:B------:R-:W-:Y:S05]  /*2d30*/  BSYNC B1 ;  /* 0x0000000000017941 */ /* 0x000fea0003800000 */
.L_x_77:
[----:B------:R-:W-:Y:S01]  /*2d40*/  @!P0 IMAD R143, R143, R216, R19 ;  /* 0x000000d88f8f8224 */ /* 0x000fe200078e0213 */
[----:B------:R-:W-:Y:S04]  /*2d50*/  BSSY B1, `(.L_x_79) ;  /* 0x0000006000017945 */ /* 0x000fe80003800000 */
[----:B------:R0:W-:Y:S01]  /*2d60*/  @!P0 STG.E.U8 desc[UR36][R6.64+0x29], R143 ;  /* 0x0000298f06008986 */ /* 0x0001e2000c101124 */
[----:B------:R-:W-:Y:S05]  /*2d70*/  @P5 BRA `(.L_x_80) ;  /* 0x00000000000c5947 */ /* 0x000fea0003800000 */
[----:B------:R-:W5:Y:S02]  /*2d80*/  LDG.E.U8 R218, desc[UR36][R10.64+0x30] ;  /* 0x000030240ada7981 */ /* 0x000f64000c1e1100 */
[----:B-----5:R-:W-:-:S05]  /*2d90*/  PRMT R8, R218, 0x8880, RZ ;  /* 0x00008880da087816 */ /* 0x020fca00000000ff */
[----:B------:R-:W-:-:S07]  /*2da0*/  IMAD R19, R8, R217, RZ ;  /* 0x000000d908137224 */ /* 0x000fce00078e02ff */
.L_x_80:
[----:B------:R-:W-:Y:S05]  /*2db0*/  BSYNC B1 ;  /* 0x0000000000017941 */ /* 0x000fea0003800000 */
.L_x_79:
[----:B---3--:R-:W-:Y:S01]  /*2dc0*/  @!P5 IMAD R9, R144, R216, R19 ;  /* 0x000000d89009d224 */ /* 0x008fe200078e0213 */
[----:B------:R-:W-:Y:S04]  /*2dd0*/  BSSY B1, `(.L_x_81) ;  /* 0x0000006000017945 */ /* 0x000fe80003800000 */
[----:B------:R3:W-:Y:S01]  /*2de0*/  @!P5 STG.E.U8 desc[UR36][R4.64+0x30], R9 ;  /* 0x000030090400d986 */ /* 0x0007e2000c101124 */
[----:B------:R-:W-:Y:S05]  /*2df0*/  @P4 BRA `(.L_x_82) ;  /* 0x00000000000c4947 */ /* 0x000fea0003800000 */
[----:B------:R-:W5:Y:S02]  /*2e00*/  LDG.E.U8 R218, desc[UR36][R10.64+0x31] ;  /* 0x000031240ada7981 */ /* 0x000f64000c1e1100 */
[----:B-----5:R-:W-:-:S05]  /*2e10*/  PRMT R8, R218, 0x8880, RZ ;  /* 0x00008880da087816 */ /* 0x020fca00000000ff */
[----:B------:R-:W-:-:S07]  /*2e20*/  IMAD R19, R8, R217, RZ ;  /* 0x000000d908137224 */ /* 0x000fce00078e02ff */
.L_x_82:
[----:B------:R-:W-:Y:S05]  /*2e30*/  BSYNC B1 ;  /* 0x0000000000017941 */ /* 0x000fea0003800000 */
.L_x_81:
        /* <DEDUP_REMOVED lines=13> */
.L_x_84:
[----:B------:R-:W-:Y:S05]  /*2f10*/  BSYNC B1 ;  /* 0x0000000000017941 */ /* 0x000fea0003800000 */
.L_x_83:
[----:B---3--:R-:W-:Y:S01]  /*2f20*/  @!P3 IMAD R9, R146, R216, R19 ;  /* 0x000000d89209b224 */ /* 0x008fe200078e0213 */
[----:B------:R-:W-:Y:S04]  /*2f30*/  BSSY B1, `(.L_x_85) ;  /* 0x0000006000017945 */ /* 0x000fe80003800000 */
[----:B------:R3:W-:Y:S01]  /*2f40*/  @!P3 STG.E.U8 desc[UR36][R6.64+0x30], R9 ;  /* 0x000030090600b986 */ /* 0x0007e2000c101124 */
[----:B------:R-:W-:Y:S05]  /*2f50*/  @P2 BRA `(.L_x_86) ;  /* 0x00000000000c2947 */ /* 0x000fea0003800000 */
[----:B------:R-:W5:Y:S02]  /*2f60*/  LDG.E.U8 R218, desc[UR36][R14.64+0x31] ;  /* 0x000031240eda7981 */ /* 0x000f64000c1e1100 */
[----:B-----5:R-:W-:-:S05]  /*2f70*/  PRMT R8, R218, 0x8880, RZ ;  /* 0x00008880da087816 */ /* 0x020fca00000000ff */
[----:B------:R-:W-:-:S07]  /*2f80*/  IMAD R19, R8, R217, RZ ;  /* 0x000000d908137224 */ /* 0x000fce00078e02ff */
.L_x_86:
[----:B------:R-:W-:Y:S05]  /*2f90*/  BSYNC B1 ;  /* 0x0000000000017941 */ /* 0x000fea0003800000 */
.L_x_85:
[----:B------:R-:W-:Y:S01]  /*2fa0*/  @!P2 IMAD R147, R147, R216, R19 ;  /* 0x000000d89393a224 */ /* 0x000fe200078e0213 */
[----:B------:R-:W-:Y:S04]  /*2fb0*/  BSSY B1, `(.L_x_87) ;  /* 0x0000006000017945 */ /* 0x000fe80003800000 */
[----:B------:R0:W-:Y:S01]  /*2fc0*/  @!P2 STG.E.U8 desc[UR36][R6.64+0x31], R147 ;  /* 0x000031930600a986 */ /* 0x0001e2000c101124 */
[----:B------:R-:W-:Y:S05]  /*2fd0*/  @P5 BRA `(.L_x_88) ;  /* 0x00000000000c5947 */ /* 0x000fea0003800000 */
[----:B------:R-:W5:Y:S02]  /*2fe0*/  LDG.E.U8 R218, desc[UR36][R10.64+0x38] ;  /* 0x000038240ada7981 */ /* 0x000f64000c1e1100 */
[----:B-----5:R-:W-:-:S05]  /*2ff0*/  PRMT R8, R218, 0x8880, RZ ;  /* 0x00008880da087816 */ /* 0x020fca00000000ff */
[----:B------:R-:W-:-:S07]  /*3000*/  IMAD R19, R8, R217, RZ ;  /* 0x000000d908137224 */ /* 0x000fce00078e02ff */
.L_x_88:
[----:B------:R-:W-:Y:S05]  /*3010*/  BSYNC B1 ;  /* 0x0000000000017941 */ /* 0x000fea0003800000 */
.L_x_87:
[----:B---3--:R-:W-:Y:S01]  /*3020*/  @!P5 IMAD R9, R148, R216, R19 ;  /* 0x000000d89409d224 */ /* 0x008fe200078e0213 */
[----:B------:R-:W-:Y:S04]  /*3030*/  BSSY B1, `(.L_x_89) ;  /* 0x0000006000017945 */ /* 0x000fe80003800000 */
[----:B------:R3:W-:Y:S01]  /*3040*/  @!P5 STG.E.U8 desc[UR36][R4.64+0x38], R9 ;  /* 0x000038090400d986 */ /* 0x0007e2000c101124 */
[----:B------:R-:W-:Y:S05]  /*3050*/  @P4 BRA `(.L_x_90) ;  /* 0x00000000000c4947 */ /* 0x000fea0003800000 */
[----:B------:R-:W5:Y:S02]  /*3060*/  LDG.E.U8 R218, desc[UR36][R10.64+0x39] ;  /* 0x000039240ada7981 */ /* 0x000f64000c1e1100 */
[----:B-----5:R-:W-:-:S05]  /*3070*/  PRMT R8, R218, 0x8880, RZ ;  /* 0x00008880da087816 */ /* 0x020fca00000000ff */
[----:B------:R-:W-:-:S07]  /*3080*/  IMAD R19, R8, R217, RZ ;  /* 0x000000d908137224 */ /* 0x000fce00078e02ff */
.L_x_90:
[----:B------:R-:W-:Y:S05]  /*3090*/  BSYNC B1 ;  /* 0x0000000000017941 */ /* 0x000fea0003800000 */
.L_x_89:
        /* <DEDUP_REMOVED lines=13> */
.L_x_92:
[----:B------:R-:W-:Y:S05]  /*3170*/  BSYNC B1 ;  /* 0x0000000000017941 */ /* 0x000fea0003800000 */
.L_x_91:
[----:B---3--:R-:W-:Y:S01]  /*3180*/  @!P1 IMAD R9, R150, R216, R19 ;  /* 0x000000d896099224 */ /* 0x008fe200078e0213 */
[----:B------:R-:W-:Y:S04]  /*3190*/  BSSY B1, `(.L_x_93) ;  /* 0x0000006000017945 */ /* 0x000fe80003800000 */
[----:B------:R3:W-:Y:S01]  /*31a0*/  @!P1 STG.E.U8 desc[UR36][R6.64+0x38], R9 ;  /* 0x0000380906009986 */ /* 0x0007e2000c101124 */
[----:B------:R-:W-:Y:S05]  /*31b0*/  @P0 BRA `(.L_x_94) ;  /* 0x00000000000c0947 */ /* 0x000fea0003800000 */
[----:B------:R-:W5:Y:S02]  /*31c0*/  LDG.E.U8 R218, desc[UR36][R14.64+0x39] ;  /* 0x000039240eda7981 */ /* 0x000f64000c1e1100 */
[----:B-----5:R-:W-:-:S05]  /*31d0*/  PRMT R8, R218, 0x8880, RZ ;  /* 0x00008880da087816 */ /* 0x020fca00000000ff */
[----:B------:R-:W-:-:S07]  /*31e0*/  IMAD R19, R8, R217, RZ ;  /* 0x000000d908137224 */ /* 0x000fce00078e02ff */
.L_x_94:
[----:B------:R-:W-:Y:S05]  /*31f0*/  BSYNC B1 ;  /* 0x0000000000017941 */ /* 0x000fea0003800000 */
.L_x_93:
[----:B------:R-:W-:Y:S01]  /*3200*/  @!P0 IMAD R151, R151, R216, R19 ;  /* 0x000000d897978224 */ /* 0x000fe200078e0213 */
[----:B------:R-:W-:Y:S04]  /*3210*/  BSSY B1, `(.L_x_95) ;  /* 0x0000006000017945 */ /* 0x000fe80003800000 */
[----:B------:R0:W-:Y:S01]  /*3220*/  @!P0 STG.E.U8 desc[UR36][R6.64+0x39], R151 ;  /* 0x0000399706008986 */ /* 0x0001e2000c101124 */
[----:B------:R-:W-:Y:S05]  /*3230*/  @P5 BRA `(.L_x_96) ;  /* 0x00000000000c5947 */ /* 0x000fea0003800000 */
[----:B------:R-:W5:Y:S02]  /*3240*/  LDG.E.U8 R218, desc[UR36][R10.64+0x40] ;  /* 0x000040240ada7981 */ /* 0x000f64000c1e1100 */
[----:B-----5:R-:W-:-:S05]  /*3250*/  PRMT R8, R218, 0x8880, RZ ;  /* 0x00008880da087816 */ /* 0x020fca00000000ff */
[----:B------:R-:W-:-:S07]  /*3260*/  IMAD R19, R8, R217, RZ ;  /* 0x000000d908137224 */ /* 0x000fce00078e02ff */
.L_x_96:
[----:B------:R-:W-:Y:S05]  /*3270*/  BSYNC B1 ;  /* 0x0000000000017941 */ /* 0x000fea0003800000 */
.L_x_95:
[----:B---3--:R-:W-:Y:S01]  /*3280*/  @!P5 IMAD R9, R152, R216, R19 ;  /* 0x000000d89809d224 */ /* 0x008fe200078e0213 */
[----:B------:R-:W-:Y:S04]  /*3290*/  BSSY B1, `(.L_x_97) ;  /* 0x0000006000017945 */ /* 0x000fe80003800000 */
[----:B------:R3:W-:Y:S01]  /*32a0*/  @!P5 STG.E.U8 desc[UR36][R4.64+0x40], R9 ;  /* 0x000040090400d986 */ /* 0x0007e2000c101124 */
[----:B------:R-:W-:Y:S05]  /*32b0*/  @P4 BRA `(.L_x_98) ;  /* 0x00000000000c4947 */ /* 0x000fea0003800000 */
[----:B------:R-:W5:Y:S02]  /*32c0*/  LDG.E.U8 R218, desc[UR36][R10.64+0x41] ;  /* 0x000041240ada7981 */ /* 0x000f64000c1e1100 */
[----:B-----5:R-:W-:-:S05]  /*32d0*/  PRMT R8, R218, 0x8880, RZ ;  /* 0x00008880da087816 */ /* 0x020fca00000000ff */
[----:B------:R-:W-:-:S07]  /*32e0*/  IMAD R19, R8, R217, RZ ;  /* 0x000000d908137224 */ /* 0x000fce00078e02ff */
.L_x_98:
[----:B------:R-:W-:Y:S05]  /*32f0*/  BSYNC B1 ;  /* 0x0000000000017941 */ /* 0x000fea0003800000 */
.L_x_97:
        /* <DEDUP_REMOVED lines=13> */
.L_x_100:
[----:B------:R-:W-:Y:S05]  /*33d0*/  BSYNC B1 ;  /* 0x0000000000017941 */ /* 0x000fea0003800000 */
.L_x_99:
[----:B---3--:R-:W-:Y:S01]  /*33e0*/  @!P3 IMAD R9, R154, R216, R19 ;  /* 0x000000d89a09b224 */ /* 0x008fe200078e0213 */
[----:B------:R-:W-:Y:S04]  /*33f0*/  BSSY B1, `(.L_x_101) ;  /* 0x0000006000017945 */ /* 0x000fe80003800000 */
[----:B------:R3:W-:Y:S01]  /*3400*/  @!P3 STG.E.U8 desc[UR36][R6.64+0x40], R9 ;  /* 0x000040090600b986 */ /* 0x0007e2000c101124 */
[----:B------:R-:W-:Y:S05]  /*3410*/  @P2 BRA `(.L_x_102) ;  /* 0x00000000000c2947 */ /* 0x000fea0003800000 */
[----:B------:R-:W5:Y:S02]  /*3420*/  LDG.E.U8 R218, desc[UR36][R14.64+0x41] ;  /* 0x000041240eda7981 */ /* 0x000f64000c1e1100 */
[----:B-----5:R-:W-:-:S05]  /*3430*/  PRMT R8, R218, 0x8880, RZ ;  /* 0x00008880da087816 */ /* 0x020fca00000000ff */
[----:B------:R-:W-:-:S07]  /*3440*/  IMAD R19, R8, R217, RZ ;  /* 0x000000d908137224 */ /* 0x000fce00078e02ff */
.L_x_102:
[----:B------:R-:W-:Y:S05]  /*3450*/  BSYNC B1 ;  /* 0x0000000000017941 */ /* 0x000fea0003800000 */
.L_x_101:
[----:B------:R-:W-:Y:S01]  /*3460*/  @!P2 IMAD R155, R155, R216, R19 ;  /* 0x000000d89b9ba224 */ /* 0x000fe200078e0213 */
[----:B------:R-:W-:Y:S04]  /*3470*/  BSSY B1, `(.L_x_103) ;  /* 0x0000006000017945 */ /* 0x000fe80003800000 */
[----:B------:R0:W-:Y:S01]  /*3480*/  @!P2 STG.E.U8 desc[UR36][R6.64+0x41], R155 ;  /* 0x0000419b0600a986 */ /* 0x0001e2000c101124 */
[----:B------:R-:W-:Y:S05]  /*3490*/  @P5 BRA `(.L_x_104) ;  /* 0x00000000000c5947 */ /* 0x000fea0003800000 */
[----:B------:R-:W5:Y:S02]  /*34a0*/  LDG.E.U8 R218, desc[UR36][R10.64+0x48] ;  /* 0x000048240ada7981 */ /* 0x000f64000c1e1100 */
[----:B-----5:R-:W-:-:S05]  /*34b0*/  PRMT R8, R218, 0x8880, RZ ;  /* 0x00008880da087816 */ /* 0x020fca00000000ff */
[----:B------:R-:W-:-:S07]  /*34c0*/  IMAD R19, R8, R217, RZ ;  /* 0x000000d908137224 */ /* 0x000fce00078e02ff */
.L_x_104:
[----:B------:R-:W-:Y:S05]  /*34d0*/  BSYNC B1 ;  /* 0x0000000000017941 */ /* 0x000fea0003800000 */
.L_x_103:
[----:B---3--:R-:W-:Y:S01]  /*34e0*/  @!P5 IMAD R9, R156, R216, R19 ;  /* 0x000000d89c09d224 */ /* 0x008fe200078e0213 */
[----:B------:R-:W-:Y:S04]  /*34f0*/  BSSY B1, `(.L_x_105) ;  /* 0x0000006000017945 */ /* 0x000fe80003800000 */
[----:B------:R3:W-:Y:S01]  /*3500*/  @!P5 STG.E.U8 desc[UR36][R4.64+0x48], R9 ;  /* 0x000048090400d986 */ /* 0x0007e2000c101124 */
[----:B------:R-:W-:Y:S05]  /*3510*/  @P4 BRA `(.L_x_106) ;  /* 0x00000000000c4947 */ /* 0x000fea0003800000 */
[----:B------:R-:W5:Y:S02]  /*3520*/  LDG.E.U8 R218, desc[UR36][R10.64+0x49] ;  /* 0x000049240ada7981 */ /* 0x000f64000c1e1100 */
[----:B-----5:R-:W-:-:S05]  /*3530*/  PRMT R8, R218, 0x8880, RZ ;  /* 0x00008880da087816 */ /* 0x020fca00000000ff */
[----:B------:R-:W-:-:S07]  /*3540*/  IMAD R19, R8, R217, RZ ;  /* 0x000000d908137224 */ /* 0x000fce00078e02ff */
.L_x_106:
[----:B------:R-:W-:Y:S05]  /*3550*/  BSYNC B1 ;  /* 0x0000000000017941 */ /* 0x000fea0003800000 */
.L_x_105:
        /* <DEDUP_REMOVED lines=13> */
.L_x_108:
[----:B------:R-:W-:Y:S05]  /*3630*/  BSYNC B1 ;  /* 0x0000000000017941 */ /* 0x000fea0003800000 */
.L_x_107:
[----:B---3--:R-:W-:Y:S01]  /*3640*/  @!P1 IMAD R9, R158, R216, R19 ;  /* 0x000000d89e099224 */ /* 0x008fe200078e0213 */
[----:B------:R-:W-:Y:S04]  /*3650*/  BSSY B1, `(.L_x_109) ;  /* 0x0000006000017945 */ /* 0x000fe80003800000 */
[----:B------:R3:W-:Y:S01]  /*3660*/  @!P1 STG.E.U8 desc[UR36][R6.64+0x48], R9 ;  /* 0x0000480906009986 */ /* 0x0007e2000c101124 */
[----:B------:R-:W-:Y:S05]  /*3670*/  @P0 BRA `(.L_x_110) ;  /* 0x00000000000c0947 */ /* 0x000fea0003800000 */
[----:B------:R-:W5:Y:S02]  /*3680*/  LDG.E.U8 R218, desc[UR36][R14.64+0x49] ;  /* 0x000049240eda7981 */ /* 0x000f64000c1e1100 */
[----:B-----5:R-:W-:-:S05]  /*3690*/  PRMT R8, R218, 0x8880, RZ ;  /* 0x00008880da087816 */ /* 0x020fca00000000ff */
[----:B------:R-:W-:-:S07]  /*36a0*/  IMAD R19, R8, R217, RZ ;  /* 0x000000d908137224 */ /* 0x000fce00078e02ff */
.L_x_110:
[----:B------:R-:W-:Y:S05]  /*36b0*/  BSYNC B1 ;  /* 0x0000000000017941 */ /* 0x000fea0003800000 */
.L_x_109:
[----:B------:R-:W-:Y:S01]  /*36c0*/  @!P0 IMAD R159, R159, R216, R19 ;  /* 0x000000d89f9f8224 */ /* 0x000fe200078e0213 */
[----:B------:R-:W-:Y:S04]  /*36d0*/  BSSY B1, `(.L_x_111) ;  /* 0x0000006000017945 */ /* 0x000fe80003800000 */
[----:B------:R0:W-:Y:S01]  /*36e0*/  @!P0 STG.E.U8 desc[UR36][R6.64+0x49], R159 ;  /* 0x0000499f06008986 */ /* 0x0001e2000c101124 */
[----:B------:R-:W-:Y:S05]  /*36f0*/  @P5 BRA `(.L_x_112) ;  /* 0x00000000000c5947 */ /* 0x000fea0003800000 */
[----:B------:R-:W5:Y:S02]  /*3700*/  LDG.E.U8 R218, desc[UR36][R10.64+0x50] ;  /* 0x000050240ada7981 */ /* 0x000f64000c1e1100 */
[----:B-----5:R-:W-:-:S05]  /*3710*/  PRMT R8, R218, 0x8880, RZ ;  /* 0x00008880da087816 */ /* 0x020fca00000000ff */
[----:B------:R-:W-:-:S07]  /*3720*/  IMAD R19, R8, R217, RZ ;  /* 0x000000d908137224 */ /* 0x000fce00078e02ff */
.L_x_112:
[----:B------:R-:W-:Y:S05]  /*3730*/  BSYNC B1 ;  /* 0x0000000000017941 */ /* 0x000fea0003800000 */
.L_x_111:
[----:B---3--:R-:W-:Y:S01]  /*3740*/  @!P5 IMAD R9, R160, R216, R19 ;  /* 0x000000d8a009d224 */ /* 0x008fe200078e0213 */
[----:B------:R-:W-:Y:S04]  /*3750*/  BSSY B1, `(.L_x_113) ;  /* 0x0000006000017945 */ /* 0x000fe80003800000 */
[----:B------:R3:W-:Y:S01]  /*3760*/  @!P5 STG.E.U8 desc[UR36][R4.64+0x50], R9 ;  /* 0x000050090400d986 */ /* 0x0007e2000c101124 */
[----:B------:R-:W-:Y:S05]  /*3770*/  @P4 BRA `(.L_x_114) ;  /* 0x00000000000c4947 */ /* 0x000fea0003800000 */
[----:B------:R-:W5:Y:S02]  /*3780*/  LDG.E.U8 R218, desc[UR36][R10.64+0x51] ;  /* 0x000051240ada7981 */ /* 0x000f64000c1e1100 */
[----:B-----5:R-:W-:-:S05]  /*3790*/  PRMT R8, R218, 0x8880, RZ ;  /* 0x00008880da087816 */ /* 0x020fca00000000ff */
[----:B------:R-:W-:-:S07]  /*37a0*/  IMAD R19, R8, R217, RZ ;  /* 0x000000d908137224 */ /* 0x000fce00078e02ff */
.L_x_114:
[----:B------:R-:W-:Y:S05]  /*37b0*/  BSYNC B1 ;  /* 0x0000000000017941 */ /* 0x000fea0003800000 */
.L_x_113:
        /* <DEDUP_REMOVED lines=13> */
.L_x_116:
[----:B------:R-:W-:Y:S05]  /*3890*/  BSYNC B1 ;  /* 0x0000000000017941 */ /* 0x000fea0003800000 */
.L_x_115:
[----:B---3--:R-:W-:Y:S01]  /*38a0*/  @!P3 IMAD R9, R162, R216, R19 ;  /* 0x000000d8a209b224 */ /* 0x008fe200078e0213 */
[----:B------:R-:W-:Y:S04]  /*38b0*/  BSSY B1, `(.L_x_117) ;  /* 0x0000006000017945 */ /* 0x000fe80003800000 */
[----:B------:R3:W-:Y:S01]  /*38c0*/  @!P3 STG.E.U8 desc[UR36][R6.64+0x50], R9 ;  /* 0x000050090600b986 */ /* 0x0007e2000c101124 */
[----:B------:R-:W-:Y:S05]  /*38d0*/  @P2 BRA `(.L_x_118) ;  /* 0x00000000000c2947 */ /* 0x000fea0003800000 */
[----:B------:R-:W5:Y:S02]  /*38e0*/  LDG.E.U8 R218, desc[UR36][R14.64+0x51] ;  /* 0x000051240eda7981 */ /* 0x000f64000c1e1100 */
[----:B-----5:R-:W-:-:S05]  /*38f0*/  PRMT R8, R218, 0x8880, RZ ;  /* 0x00008880da087816 */ /* 0x020fca00000000ff */
[----:B------:R-:W-:-:S07]  /*3900*/  IMAD R19, R8, R217, RZ ;  /* 0x000000d908137224 */ /* 0x000fce00078e02ff */
.L_x_118:
[----:B------:R-:W-:Y:S05]  /*3910*/  BSYNC B1 ;  /* 0x0000000000017941 */ /* 0x000fea0003800000 */
.L_x_117:
[----:B------:R-:W-:Y:S01]  /*3920*/  @!P2 IMAD R163, R163, R216, R19 ;  /* 0x000000d8a3a3a224 */ /* 0x000fe200078e0213 */
[----:B------:R-:W-:Y:S04]  /*3930*/  BSSY B1, `(.L_x_119) ;  /* 0x0000006000017945 */ /* 0x000fe80003800000 */
[----:B------:R0:W-:Y:S01]  /*3940*/  @!P2 STG.E.U8 desc[UR36][R6.64+0x51], R163 ;  /* 0x000051a30600a986 */ /* 0x0001e2000c101124 */
[----:B------:R-:W-:Y:S05]  /*3950*/  @P5 BRA `(.L_x_120) ;  /* 0x00000000000c5947 */ /* 0x000fea0003800000 */
[----:B------:R-:W5:Y:S02]  /*3960*/  LDG.E.U8 R218, desc[UR36][R10.64+0x58] ;  /* 0x000058240ada7981 */ /* 0x000f64000c1e1100 */
[----:B-----5:R-:W-:-:S05]  /*3970*/  PRMT R8, R218, 0x8880, RZ ;  /* 0x00008880da087816 */ /* 0x020fca00000000ff */
[----:B------:R-:W-:-:S07]  /*3980*/  IMAD R19, R8, R217, RZ ;  /* 0x000000d908137224 */ /* 0x000fce00078e02ff */
.L_x_120:
[----:B------:R-:W-:Y:S05]  /*3990*/  BSYNC B1 ;  /* 0x0000000000017941 */ /* 0x000fea0003800000 */
.L_x_119:
[----:B---3--:R-:W-:Y:S01]  /*39a0*/  @!P5 IMAD R9, R164, R216, R19 ;  /* 0x000000d8a409d224 */ /* 0x008fe200078e0213 */
[----:B------:R-:W-:Y:S04]  /*39b0*/  BSSY B1, `(.L_x_121) ;  /* 0x0000006000017945 */ /* 0x000fe80003800000 */
[----:B------:R3:W-:Y:S01]  /*39c0*/  @!P5 STG.E.U8 desc[UR36][R4.64+0x58], R9 ;  /* 0x000058090400d986 */ /* 0x0007e2000c101124 */
[----:B------:R-:W-:Y:S05]  /*39d0*/  @P4 BRA `(.L_x_122) ;  /* 0x00000000000c4947 */ /* 0x000fea0003800000 */
[----:B------:R-:W5:Y:S02]  /*39e0*/  LDG.E.U8 R218, desc[UR36][R10.64+0x59] ;  /* 0x000059240ada7981 */ /* 0x000f64000c1e1100 */
[----:B-----5:R-:W-:-:S05]  /*39f0*/  PRMT R8, R218, 0x8880, RZ ;  /* 0x00008880da087816 */ /* 0x020fca00000000ff */
[----:B------:R-:W-:-:S07]  /*3a00*/  IMAD R19, R8, R217, RZ ;  /* 0x000000d908137224 */ /* 0x000fce00078e02ff */
.L_x_122:
[----:B------:R-:W-:Y:S05]  /*3a10*/  BSYNC B1 ;  /* 0x0000000000017941 */ /* 0x000fea0003800000 */
.L_x_121:
        /* <DEDUP_REMOVED lines=13> */
.L_x_124:
[----:B------:R-:W-:Y:S05]  /*3af0*/  BSYNC B1 ;  /* 0x0000000000017941 */ /* 0x000fea0003800000 */
.L_x_123:
[----:B---3--:R-:W-:Y:S01]  /*3b00*/  @!P1 IMAD R9, R166, R216, R19 ;  /* 0x000000d8a6099224 */ /* 0x008fe200078e0213 */
[----:B------:R-:W-:Y:S04]  /*3b10*/  BSSY B1, `(.L_x_125) ;  /* 0x0000006000017945 */ /* 0x000fe80003800000 */
[----:B------:R3:W-:Y:S01]  /*3b20*/  @!P1 STG.E.U8 desc[UR36][R6.64+0x58], R9 ;  /* 0x0000580906009986 */ /* 0x0007e2000c101124 */
[----:B------:R-:W-:Y:S05]  /*3b30*/  @P0 BRA `(.L_x_126) ;  /* 0x00000000000c0947 */ /* 0x000fea0003800000 */
[----:B------:R-:W5:Y:S02]  /*3b40*/  LDG.E.U8 R218, desc[UR36][R14.64+0x59] ;  /* 0x000059240eda7981 */ /* 0x000f64000c1e1100 */
[----:B-----5:R-:W-:-:S05]  /*3b50*/  PRMT R8, R218, 0x8880, RZ ;  /* 0x00008880da087816 */ /* 0x020fca00000000ff */
[----:B------:R-:W-:-:S07]  /*3b60*/  IMAD R19, R8, R217, RZ ;  /* 0x000000d908137224 */ /* 0x000fce00078e02ff */
.L_x_126:
[----:B------:R-:W-:Y:S05]  /*3b70*/  BSYNC B1 ;  /* 0x0000000000017941 */ /* 0x000fea0003800000 */
.L_x_125:
[----:B------:R-:W-:Y:S01]  /*3b80*/  @!P0 IMAD R167, R167, R216, R19 ;  /* 0x000000d8a7a78224 */ /* 0x000fe200078e0213 */
[----:B------:R-:W-:Y:S04]  /*3b90*/  BSSY B1, `(.L_x_127) ;  /* 0x0000006000017945 */ /* 0x000fe80003800000 */
[----:B------:R0:W-:Y:S01]  /*3ba0*/  @!P0 STG.E.U8 desc[UR36][R6.64+0x59], R167 ;  /* 0x000059a706008986 */ /* 0x0001e2000c101124 */
[----:B------:R-:W-:Y:S05]  /*3bb0*/  @P5 BRA `(.L_x_128) ;  /* 0x00000000000c5947 */ /* 0x000fea0003800000 */
[----:B------:R-:W5:Y:S02]  /*3bc0*/  LDG.E.U8 R218, desc[UR36][R10.64+0x60] ;  /* 0x000060240ada7981 */ /* 0x000f64000c1e1100 */
[----:B-----5:R-:W-:-:S05]  /*3bd0*/  PRMT R8, R218, 0x8880, RZ ;  /* 0x00008880da087816 */ /* 0x020fca00000000ff */
[----:B------:R-:W-:-:S07]  /*3be0*/  IMAD R19, R8, R217, RZ ;  /* 0x000000d908137224 */ /* 0x000fce00078e02ff */
.L_x_128:
[----:B------:R-:W-:Y:S05]  /*3bf0*/  BSYNC B1 ;  /* 0x0000000000017941 */ /* 0x000fea0003800000 */
.L_x_127:
[----:B---3--:R-:W-:Y:S01]  /*3c00*/  @!P5 IMAD R9, R168, R216, R19 ;  /* 0x000000d8a809d224 */ /* 0x008fe200078e0213 */
[----:B------:R-:W-:Y:S04]  /*3c10*/  BSSY B1, `(.L_x_129) ;  /* 0x0000006000017945 */ /* 0x000fe80003800000 */
[----:B------:R3:W-:Y:S01]  /*3c20*/  @!P5 STG.E.U8 desc[UR36][R4.64+0x60], R9 ;  /* 0x000060090400d986 */ /* 0x0007e2000c101124 */
[----:B------:R-:W-:Y:S05]  /*3c30*/  @P4 BRA `(.L_x_130) ;  /* 0x00000000000c4947 */ /* 0x000fea0003800000 */
[----:B------:R-:W5:Y:S02]  /*3c40*/  LDG.E.U8 R218, desc[UR36][R10.64+0x61] ;  /* 0x000061240ada7981 */ /* 0x000f64000c1e1100 */
[----:B-----5:R-:W-:-:S05]  /*3c50*/  PRMT R8, R218, 0x8880, RZ ;  /* 0x00008880da087816 */ /* 0x020fca00000000ff */
[----:B------:R-:W-:-:S07]  /*3c60*/  IMAD R19, R8, R217, RZ ;  /* 0x000000d908137224 */ /* 0x000fce00078e02ff */
.L_x_130:
[----:B------:R-:W-:Y:S05]  /*3c70*/  BSYNC B1 ;  /* 0x0000000000017941 */ /* 0x000fea0003800000 */
.L_x_129:
        /* <DEDUP_REMOVED lines=13> */
.L_x_132:
[----:B------:R-:W-:Y:S05]  /*3d50*/  BSYNC B1 ;  /* 0x0000000000017941 */ /* 0x000fea0003800000 */
.L_x_131:
[----:B---3--:R-:W-:Y:S01]  /*3d60*/  @!P3 IMAD R9, R170, R216, R19 ;  /* 0x000000d8aa09b224 */ /* 0x008fe200078e0213 */
[----:B------:R-:W-:Y:S04]  /*3d70*/  BSSY B1, `(.L_x_133) ;  /* 0x0000006000017945 */ /* 0x000fe80003800000 */
[----:B------:R3:W-:Y:S01]  /*3d80*/  @!P3 STG.E.U8 desc[UR36][R6.64+0x60], R9 ;  /* 0x000060090600b986 */ /* 0x0007e2000c101124 */
[----:B------:R-:W-:Y:S05]  /*3d90*/  @P2 BRA `(.L_x_134) ;  /* 0x00000000000c2947 */ /* 0x000fea0003800000 */
[----:B------:R-:W5:Y:S02]  /*3da0*/  LDG.E.U8 R218, desc[UR36][R14.64+0x61] ;  /* 0x000061240eda7981 */ /* 0x000f64000c1e1100 */
[----:B-----5:R-:W-:-:S05]  /*3db0*/  PRMT R8, R218, 0x8880, RZ ;  /* 0x00008880da087816 */ /* 0x020fca00000000ff */
[----:B------:R-:W-:-:S07]  /*3dc0*/  IMAD R19, R8, R217, RZ ;  /* 0x000000d908137224 */ /* 0x000fce00078e02ff */
.L_x_134:
[----:B------:R-:W-:Y:S05]  /*3dd0*/  BSYNC B1 ;  /* 0x0000000000017941 */ /* 0x000fea0003800000 */
.L_x_133:
[----:B------:R-:W-:Y:S01]  /*3de0*/  @!P2 IMAD R171, R171, R216, R19 ;  /* 0x000000d8ababa224 */ /* 0x000fe200078e0213 */
[----:B------:R-:W-:Y:S04]  /*3df0*/  BSSY B1, `(.L_x_135) ;  /* 0x0000006000017945 */ /* 0x000fe80003800000 */
[----:B------:R0:W-:Y:S01]  /*3e00*/  @!P2 STG.E.U8 desc[UR36][R6.64+0x61], R171 ;  /* 0x000061ab0600a986 */ /* 0x0001e2000c101124 */
[----:B------:R-:W-:Y:S05]  /*3e10*/  @P5 BRA `(.L_x_136) ;  /* 0x00000000000c5947 */ /* 0x000fea0003800000 */
[----:B------:R-:W5:Y:S02]  /*3e20*/  LDG.E.U8 R218, desc[UR36][R10.64+0x68] ;  /* 0x000068240ada7981 */ /* 0x000f64000c1e1100 */
[----:B-----5:R-:W-:-:S05]  /*3e30*/  PRMT R8, R218, 0x8880, RZ ;  /* 0x00008880da087816 */ /* 0x020fca00000000ff */
[----:B------:R-:W-:-:S07]  /*3e40*/  IMAD R19, R8, R217, RZ ;  /* 0x000000d908137224 */ /* 0x000fce00078e02ff */
.L_x_136:
[----:B------:R-:W-:Y:S05]  /*3e50*/  BSYNC B1 ;  /* 0x0000000000017941 */ /* 0x000fea0003800000 */
.L_x_135:
[----:B---3--:R-:W-:Y:S01]  /*3e60*/  @!P5 IMAD R9, R172, R216, R19 ;  /* 0x000000d8ac09d224 */ /* 0x008fe200078e0213 */
[----:B------:R-:W-:Y:S04]  /*3e70*/  BSSY B1, `(.L_x_137) ;  /* 0x0000006000017945 */ /* 0x000fe80003800000 */
[----:B------:R3:W-:Y:S01]  /*3e80*/  @!P5 STG.E.U8 desc[UR36][R4.64+0x68], R9 ;  /* 0x000068090400d986 */ /* 0x0007e2000c101124 */
[----:B------:R-:W-:Y:S05]  /*3e90*/  @P4 BRA `(.L_x_138) ;  /* 0x00000000000c4947 */ /* 0x000fea0003800000 */
[----:B------:R-:W5:Y:S02]  /*3ea0*/  LDG.E.U8 R218, desc[UR36][R10.64+0x69] ;  /* 0x000069240ada7981 */ /* 0x000f64000c1e1100 */
[----:B-----5:R-:W-:-:S05]  /*3eb0*/  PRMT R8, R218, 0x8880, RZ ;  /* 0x00008880da087816 */ /* 0x020fca00000000ff */
[----:B------:R-:W-:-:S07]  /*3ec0*/  IMAD R19, R8, R217, RZ ;  /* 0x000000d908137224 */ /* 0x000fce00078e02ff */
.L_x_138:
[----:B------:R-:W-:Y:S05]  /*3ed0*/  BSYNC B1 ;  /* 0x0000000000017941 */ /* 0x000fea0003800000 */
.L_x_137:
        /* <DEDUP_REMOVED lines=13> */
.L_x_140:
[----:B------:R-:W-:Y:S05]  /*3fb0*/  BSYNC B1 ;  /* 0x0000000000017941 */ /* 0x000fea0003800000 */
.L_x_139:
[----:B---3--:R-:W-:Y:S01]  /*3fc0*/  @!P1 IMAD R9, R174, R216, R19 ;  /* 0x000000d8ae099224 */ /* 0x008fe200078e0213 */
[----:B------:R-:W-:Y:S04]  /*3fd0*/  BSSY B1, `(.L_x_141) ;  /* 0x0000006000017945 */ /* 0x000fe80003800000 */
[----:B------:R3:W-:Y:S01]  /*3fe0*/  @!P1 STG.E.U8 desc[UR36][R6.64+0x68], R9 ;  /* 0x0000680906009986 */ /* 0x0007e2000c101124 */
[----:B------:R-:W-:Y:S05]  /*3ff0*/  @P0 BRA `(.L_x_142) ;  /* 0x00000000000c0947 */ /* 0x000fea0003800000 */
[----:B------:R-:W5:Y:S02]  /*4000*/  LDG.E.U8 R218, desc[UR36][R14.64+0x69] ;  /* 0x000069240eda7981 */ /* 0x000f64000c1e1100 */
[----:B-----5:R-:W-:-:S05]  /*4010*/  PRMT R8, R218, 0x8880, RZ ;  /* 0x00008880da087816 */ /* 0x020fca00000000ff */
[----:B------:R-:W-:-:S07]  /*4020*/  IMAD R19, R8, R217, RZ ;  /* 0x000000d908137224 */ /* 0x000fce00078e02ff */
.L_x_142:
[----:B------:R-:W-:Y:S05]  /*4030*/  BSYNC B1 ;  /* 0x0000000000017941 */ /* 0x000fea0003800000 */
.L_x_141:
[----:B------:R-:W-:Y:S01]  /*4040*/  @!P0 IMAD R175, R175, R216, R19 ;  /* 0x000000d8afaf8224 */ /* 0x000fe200078e0213 */
[----:B------:R-:W-:Y:S04]  /*4050*/  BSSY B1, `(.L_x_143) ;  /* 0x0000006000017945 */ /* 0x000fe80003800000 */
[----:B------:R0:W-:Y:S01]  /*4060*/  @!P0 STG.E.U8 desc[UR36][R6.64+0x69], R175 ;  /* 0x000069af06008986 */ /* 0x0001e2000c101124 */
[----:B------:R-:W-:Y:S05]  /*4070*/  @P5 BRA `(.L_x_144) ;  /* 0x00000000000c5947 */ /* 0x000fea0003800000 */
[----:B------:R-:W5:Y:S02]  /*4080*/  LDG.E.U8 R218, desc[UR36][R10.64+0x70] ;  /* 0x000070240ada7981 */ /* 0x000f64000c1e1100 */
[----:B-----5:R-:W-:-:S05]  /*4090*/  PRMT R8, R218, 0x8880, RZ ;  /* 0x00008880da087816 */ /* 0x020fca00000000ff */
[----:B------:R-:W-:-:S07]  /*40a0*/  IMAD R19, R8, R217, RZ ;  /* 0x000000d908137224 */ /* 0x000fce00078e02ff */
.L_x_144:
[----:B------:R-:W-:Y:S05]  /*40b0*/  BSYNC B1 ;  /* 0x0000000000017941 */ /* 0x000fea0003800000 */
.L_x_143:
[----:B---3--:R-:W-:Y:S01]  /*40c0*/  @!P5 IMAD R9, R176, R216, R19 ;  /* 0x000000d8b009d224 */ /* 0x008fe200078e0213 */
[----:B------:R-:W-:Y:S04]  /*40d0*/  BSSY B1, `(.L_x_145) ;  /* 0x0000006000017945 */ /* 0x000fe80003800000 */
[----:B------:R3:W-:Y:S01]  /*40e0*/  @!P5 STG.E.U8 desc[UR36][R4.64+0x70], R9 ;  /* 0x000070090400d986 */ /* 0x0007e2000c101124 */
[----:B------:R-:W-:Y:S05]  /*40f0*/  @P4 BRA `(.L_x_146) ;  /* 0x00000000000c4947 */ /* 0x000fea0003800000 */
[----:B------:R-:W5:Y:S02]  /*4100*/  LDG.E.U8 R218, desc[UR36][R10.64+0x71] ;  /* 0x000071240ada7981 */ /* 0x000f64000c1e1100 */
[----:B-----5:R-:W-:-:S05]  /*4110*/  PRMT R8, R218, 0x8880, RZ ;  /* 0x00008880da087816 */ /* 0x020fca00000000ff */
[----:B------:R-:W-:-:S07]  /*4120*/  IMAD R19, R8, R217, RZ ;  /* 0x000000d908137224 */ /* 0x000fce00078e02ff */
.L_x_146:
[----:B------:R-:W-:Y:S05]  /*4130*/  BSYNC B1 ;  /* 0x0000000000017941 */ /* 0x000fea0003800000 */
.L_x_145:
        /* <DEDUP_REMOVED lines=13> */
.L_x_148:
[----:B------:R-:W-:Y:S05]  /*4210*/  BSYNC B1 ;  /* 0x0000000000017941 */ /* 0x000fea0003800000 */
.L_x_147:
[----:B---3--:R-:W-:Y:S01]  /*4220*/  @!P3 IMAD R9, R178, R216, R19 ;  /* 0x000000d8b209b224 */ /* 0x008fe200078e0213 */
[----:B------:R-:W-:Y:S04]  /*4230*/  BSSY B1, `(.L_x_149) ;  /* 0x0000006000017945 */ /* 0x000fe80003800000 */
[----:B------:R3:W-:Y:S01]  /*4240*/  @!P3 STG.E.U8 desc[UR36][R6.64+0x70], R9 ;  /* 0x000070090600b986 */ /* 0x0007e2000c101124 */
[----:B------:R-:W-:Y:S05]  /*4250*/  @P2 BRA `(.L_x_150) ;  /* 0x00000000000c2947 */ /* 0x000fea0003800000 */
[----:B------:R-:W5:Y:S02]  /*4260*/  LDG.E.U8 R218, desc[UR36][R14.64+0x71] ;  /* 0x000071240eda7981 */ /* 0x000f64000c1e1100 */
[----:B-----5:R-:W-:-:S05]  /*4270*/  PRMT R8, R218, 0x8880, RZ ;  /* 0x00008880da087816 */ /* 0x020fca00000000ff */
[----:B------:R-:W-:-:S07]  /*4280*/  IMAD R19, R8, R217, RZ ;  /* 0x000000d908137224 */ /* 0x000fce00078e02ff */
.L_x_150:
[----:B------:R-:W-:Y:S05]  /*4290*/  BSYNC B1 ;  /* 0x0000000000017941 */ /* 0x000fea0003800000 */
.L_x_149:
[----:B------:R-:W-:Y:S01]  /*42a0*/  @!P2 IMAD R179, R179, R216, R19 ;  /* 0x000000d8b3b3a224 */ /* 0x000fe200078e0213 */
[----:B------:R-:W-:Y:S04]  /*42b0*/  BSSY B1, `(.L_x_151) ;  /* 0x0000006000017945 */ /* 0x000fe80003800000 */
[----:B------:R0:W-:Y:S01]  /*42c0*/  @!P2 STG.E.U8 desc[UR36][R6.64+0x71], R179 ;  /* 0x000071b30600a986 */ /* 0x0001e2000c101124 */
[----:B------:R-:W-:Y:S05]  /*42d0*/  @P5 BRA `(.L_x_152) ;  /* 0x00000000000c5947 */ /* 0x000fea0003800000 */
[----:B------:R-:W5:Y:S02]  /*42e0*/  LDG.E.U8 R218, desc[UR36][R10.64+0x78] ;  /* 0x000078240ada7981 */ /* 0x000f64000c1e1100 */
[----:B-----5:R-:W-:-:S05]  /*42f0*/  PRMT R8, R218, 0x8880, RZ ;  /* 0x00008880da087816 */ /* 0x020fca00000000ff */
[----:B------:R-:W-:-:S07]  /*4300*/  IMAD R19, R8, R217, RZ ;  /* 0x000000d908137224 */ /* 0x000fce00078e02ff */
.L_x_152:
[----:B------:R-:W-:Y:S05]  /*4310*/  BSYNC B1 ;  /* 0x0000000000017941 */ /* 0x000fea0003800000 */
.L_x_151:
[----:B---3--:R-:W-:Y:S01]  /*4320*/  @!P5 IMAD R9, R180, R216, R19 ;  /* 0x000000d8b409d224 */ /* 0x008fe200078e0213 */
[----:B------:R-:W-:Y:S04]  /*4330*/  BSSY B1, `(.L_x_153) ;  /* 0x0000006000017945 */ /* 0x000fe80003800000 */
[----:B------:R3:W-:Y:S01]  /*4340*/  @!P5 STG.E.U8 desc[UR36][R4.64+0x78], R9 ;  /* 0x000078090400d986 */ /* 0x0007e2000c101124 */
[----:B------:R-:W-:Y:S05]  /*4350*/  @P4 BRA `(.L_x_154) ;  /* 0x00000000000c4947 */ /* 0x000fea0003800000 */
[----:B------:R-:W5:Y:S02]  /*4360*/  LDG.E.U8 R218, desc[UR36][R10.64+0x79] ;  /* 0x000079240ada7981 */ /* 0x000f64000c1e1100 */
[----:B-----5:R-:W-:-:S05]  /*4370*/  PRMT R8, R218, 0x8880, RZ ;  /* 0x00008880da087816 */ /* 0x020fca00000000ff */
[----:B------:R-:W-:-:S07]  /*4380*/  IMAD R19, R8, R217, RZ ;  /* 0x000000d908137224 */ /* 0x000fce00078e02ff */
.L_x_154:
[----:B------:R-:W-:Y:S05]  /*4390*/  BSYNC B1 ;  /* 0x0000000000017941 */ /* 0x000fea0003800000 */
.L_x_153:
        /* <DEDUP_REMOVED lines=13> */
.L_x_156:
[----:B------:R-:W-:Y:S05]  /*4470*/  BSYNC B1 ;  /* 0x0000000000017941 */ /* 0x000fea0003800000 */
.L_x_155:
[----:B---3--:R-:W-:Y:S01]  /*4480*/  @!P1 IMAD R9, R182, R216, R19 ;  /* 0x000000d8b6099224 */ /* 0x008fe200078e0213 */
[----:B------:R-:W-:Y:S04]  /*4490*/  BSSY B1, `(.L_x_157) ;  /* 0x0000006000017945 */ /* 0x000fe80003800000 */
[----:B------:R3:W-:Y:S01]  /*44a0*/  @!P1 STG.E.U8 desc[UR36][R6.64+0x78], R9 ;  /* 0x0000780906009986 */ /* 0x0007e2000c101124 */
[----:B------:R-:W-:Y:S05]  /*44b0*/  @P0 BRA `(.L_x_158) ;  /* 0x00000000000c0947 */ /* 0x000fea0003800000 */
[----:B------:R-:W5:Y:S02]  /*44c0*/  LDG.E.U8 R218, desc[UR36][R14.64+0x79] ;  /* 0x000079240eda7981 */ /* 0x000f64000c1e1100 */
[----:B-----5:R-:W-:-:S05]  /*44d0*/  PRMT R8, R218, 0x8880, RZ ;  /* 0x00008880da087816 */ /* 0x020fca00000000ff */
[----:B------:R-:W-:-:S07]  /*44e0*/  IMAD R19, R8, R217, RZ ;  /* 0x000000d908137224 */ /* 0x000fce00078e02ff */
.L_x_158:
[----:B------:R-:W-:Y:S05]  /*44f0*/  BSYNC B1 ;  /* 0x0000000000017941 */ /* 0x000fea0003800000 */
.L_x_157:
[----:B------:R-:W-:Y:S01]  /*4500*/  @!P0 IMAD R183, R183, R216, R19 ;  /* 0x000000d8b7b78224 */ /* 0x000fe200078e0213 */
[----:B------:R-:W-:Y:S04]  /*4510*/  BSSY B1, `(.L_x_159) ;  /* 0x0000006000017945 */ /* 0x000fe80003800000 */
[----:B------:R0:W-:Y:S01]  /*4520*/  @!P0 STG.E.U8 desc[UR36][R6.64+0x79], R183 ;  /* 0x000079b706008986 */ /* 0x0001e2000c101124 */
[----:B------:R-:W-:Y:S05]  /*4530*/  @P5 BRA `(.L_x_160) ;  /* 0x00000000000c5947 */ /* 0x000fea0003800000 */
[----:B------:R-:W5:Y:S02]  /*4540*/  LDG.E.U8 R218, desc[UR36][R10.64+0x80] ;  /* 0x000080240ada7981 */ /* 0x000f64000c1e1100 */
[----:B-----5:R-:W-:-:S05]  /*4550*/  PRMT R8, R218, 0x8880, RZ ;  /* 0x00008880da087816 */ /* 0x020fca00000000ff */
[----:B------:R-:W-:-:S07]  /*4560*/  IMAD R19, R8, R217, RZ ;  /* 0x000000d908137224 */ /* 0x000fce00078e02ff */
.L_x_160:
[----:B------:R-:W-:Y:S05]  /*4570*/  BSYNC B1 ;  /* 0x0000000000017941 */ /* 0x000fea0003800000 */
.L_x_159:
[----:B---3--:R-:W-:Y:S01]  /*4580*/  @!P5 IMAD R9, R184, R216, R19 ;  /* 0x000000d8b809d224 */ /* 0x008fe200078e0213 */
[----:B------:R-:W-:Y:S04]  /*4590*/  BSSY B1, `(.L_x_161) ;  /* 0x0000006000017945 */ /* 0x000fe80003800000 */
[----:B------:R3:W-:Y:S01]  /*45a0*/  @!P5 STG.E.U8 desc[UR36][R4.64+0x80], R9 ;  /* 0x000080090400d986 */ /* 0x0007e2000c101124 */
[----:B------:R-:W-:Y:S05]  /*45b0*/  @P4 BRA `(.L_x_162) ;  /* 0x00000000000c4947 */ /* 0x000fea0003800000 */
[----:B------:R-:W5:Y:S02]  /*45c0*/  LDG.E.U8 R218, desc[UR36][R10.64+0x81] ;  /* 0x000081240ada7981 */ /* 0x000f64000c1e1100 */
[----:B-----5:R-:W-:-:S05]  /*45d0*/  PRMT R8, R218, 0x8880, RZ ;  /* 0x00008880da087816 */ /* 0x020fca00000000ff */
[----:B------:R-:W-:-:S07]  /*45e0*/  IMAD R19, R8, R217, RZ ;  /* 0x000000d908137224 */ /* 0x000fce00078e02ff */
.L_x_162:
[----:B------:R-:W-:Y:S05]  /*45f0*/  BSYNC B1 ;  /* 0x0000000000017941 */ /* 0x000fea0003800000 */
.L_x_161:
        /* <DEDUP_REMOVED lines=13> */
.L_x_164:
[----:B------:R-:W-:Y:S05]  /*46d0*/  BSYNC B1 ;  /* 0x0000000000017941 */ /* 0x000fea0003800000 */
.L_x_163:
[----:B---3--:R-:W-:Y:S01]  /*46e0*/  @!P3 IMAD R9, R186, R216, R19 ;  /* 0x000000d8ba09b224 */ /* 0x008fe200078e0213 */
[----:B------:R-:W-:Y:S04]  /*46f0*/  BSSY B1, `(.L_x_165) ;  /* 0x0000006000017945 */ /* 0x000fe80003800000 */
[----:B------:R3:W-:Y:S01]  /*4700*/  @!P3 STG.E.U8 desc[UR36][R6.64+0x80], R9 ;  /* 0x000080090600b986 */ /* 0x0007e2000c101124 */
[----:B------:R-:W-:Y:S05]  /*4710*/  @P2 BRA `(.L_x_166) ;  /* 0x00000000000c2947 */ /* 0x000fea0003800000 */
[----:B------:R-:W5:Y:S02]  /*4720*/  LDG.E.U8 R218, desc[UR36][R14.64+0x81] ;  /* 0x000081240eda7981 */ /* 0x000f64000c1e1100 */
[----:B-----5:R-:W-:-:S05]  /*4730*/  PRMT R8, R218, 0x8880, RZ ;  /* 0x00008880da087816 */ /* 0x020fca00000000ff */
[----:B------:R-:W-:-:S07]  /*4740*/  IMAD R19, R8, R217, RZ ;  /* 0x000000d908137224 */ /* 0x000fce00078e02ff */
.L_x_166:
[----:B------:R-:W-:Y:S05]  /*4750*/  BSYNC B1 ;  /* 0x0000000000017941 */ /* 0x000fea0003800000 */
.L_x_165:
[----:B------:R-:W-:Y:S01]  /*4760*/  @!P2 IMAD R187, R187, R216, R19 ;  /* 0x000000d8bbbba224 */ /* 0x000fe200078e0213 */
[----:B------:R-:W-:Y:S04]  /*4770*/  BSSY B1, `(.L_x_167) ;  /* 0x0000006000017945 */ /* 0x000fe80003800000 */
[----:B------:R0:W-:Y:S01]  /*4780*/  @!P2 STG.E.U8 desc[UR36][R6.64+0x81], R187 ;  /* 0x000081bb0600a986 */ /* 0x0001e2000c101124 */
[----:B------:R-:W-:Y:S05]  /*4790*/  @P5 BRA `(.L_x_168) ;  /* 0x00000000000c5947 */ /* 0x000fea0003800000 */
[----:B------:R-:W5:Y:S02]  /*47a0*/  LDG.E.U8 R218, desc[UR36][R10.64+0x88] ;  /* 0x000088240ada7981 */ /* 0x000f64000c1e1100 */
[----:B-----5:R-:W-:-:S05]  /*47b0*/  PRMT R8, R218, 0x8880, RZ ;  /* 0x00008880da087816 */ /* 0x020fca00000000ff */
[----:B------:R-:W-:-:S07]  /*47c0*/  IMAD R19, R8, R217, RZ ;  /* 0x000000d908137224 */ /* 0x000fce00078e02ff */
.L_x_168:
[----:B------:R-:W-:Y:S05]  /*47d0*/  BSYNC B1 ;  /* 0x0000000000017941 */ /* 0x000fea0003800000 */
.L_x_167:
[----:B---3--:R-:W-:Y:S01]  /*47e0*/  @!P5 IMAD R9, R188, R216, R19 ;  /* 0x000000d8bc09d224 */ /* 0x008fe200078e0213 */
[----:B------:R-:W-:Y:S04]  /*47f0*/  BSSY B1, `(.L_x_169) ;  /* 0x0000006000017945 */ /* 0x000fe80003800000 */
[----:B------:R3:W-:Y:S01]  /*4800*/  @!P5 STG.E.U8 desc[UR36][R4.64+0x88], R9 ;  /* 0x000088090400d986 */ /* 0x0007e2000c101124 */
[----:B------:R-:W-:Y:S05]  /*4810*/  @P4 BRA `(.L_x_170) ;  /* 0x00000000000c4947 */ /* 0x000fea0003800000 */
[----:B------:R-:W5:Y:S02]  /*4820*/  LDG.E.U8 R218, desc[UR36][R10.64+0x89] ;  /* 0x000089240ada7981 */ /* 0x000f64000c1e1100 */
[----:B-----5:R-:W-:-:S05]  /*4830*/  PRMT R8, R218, 0x8880, RZ ;  /* 0x00008880da087816 */ /* 0x020fca00000000ff */
[----:B------:R-:W-:-:S07]  /*4840*/  IMAD R19, R8, R217, RZ ;  /* 0x000000d908137224 */ /* 0x000fce00078e02ff */
.L_x_170:
[----:B------:R-:W-:Y:S05]  /*4850*/  BSYNC B1 ;  /* 0x0000000000017941 */ /* 0x000fea0003800000 */
.L_x_169:
        /* <DEDUP_REMOVED lines=13> */
.L_x_172:
[----:B------:R-:W-:Y:S05]  /*4930*/  BSYNC B1 ;  /* 0x0000000000017941 */ /* 0x000fea0003800000 */
.L_x_171:
[----:B---3--:R-:W-:Y:S01]  /*4940*/  @!P1 IMAD R9, R190, R216, R19 ;  /* 0x000000d8be099224 */ /* 0x008fe200078e0213 */
[----:B------:R-:W-:Y:S04]  /*4950*/  BSSY B1, `(.L_x_173) ;  /* 0x0000006000017945 */ /* 0x000fe80003800000 */
[----:B------:R3:W-:Y:S01]  /*4960*/  @!P1 STG.E.U8 desc[UR36][R6.64+0x88], R9 ;  /* 0x0000880906009986 */ /* 0x0007e2000c101124 */
[----:B------:R-:W-:Y:S05]  /*4970*/  @P0 BRA `(.L_x_174) ;  /* 0x00000000000c0947 */ /* 0x000fea0003800000 */
[----:B------:R-:W5:Y:S02]  /*4980*/  LDG.E.U8 R218, desc[UR36][R14.64+0x89] ;  /* 0x000089240eda7981 */ /* 0x000f64000c1e1100 */
[----:B-----5:R-:W-:-:S05]  /*4990*/  PRMT R8, R218, 0x8880, RZ ;  /* 0x00008880da087816 */ /* 0x020fca00000000ff */
[----:B------:R-:W-:-:S07]  /*49a0*/  IMAD R19, R8, R217, RZ ;  /* 0x000000d908137224 */ /* 0x000fce00078e02ff */
.L_x_174:
[----:B------:R-:W-:Y:S05]  /*49b0*/  BSYNC B1 ;  /* 0x0000000000017941 */ /* 0x000fea0003800000 */
.L_x_173:
[----:B------:R-:W-:Y:S01]  /*49c0*/  @!P0 IMAD R191, R191, R216, R19 ;  /* 0x000000d8bfbf8224 */ /* 0x000fe200078e0213 */
[----:B------:R-:W-:Y:S04]  /*49d0*/  BSSY B1, `(.L_x_175) ;  /* 0x0000006000017945 */ /* 0x000fe80003800000 */
[----:B------:R0:W-:Y:S01]  /*49e0*/  @!P0 STG.E.U8 desc[UR36][R6.64+0x89], R191 ;  /* 0x000089bf06008986 */ /* 0x0001e2000c101124 */
[----:B------:R-:W-:Y:S05]  /*49f0*/  @P5 BRA `(.L_x_176) ;  /* 0x00000000000c5947 */ /* 0x000fea0003800000 */
[----:B------:R-:W5:Y:S02]  /*4a00*/  LDG.E.U8 R218, desc[UR36][R10.64+0x90] ;  /* 0x000090240ada7981 */ /* 0x000f64000c1e1100 */
[----:B-----5:R-:W-:-:S05]  /*4a10*/  PRMT R8, R218, 0x8880, RZ ;  /* 0x00008880da087816 */ /* 0x020fca00000000ff */
[----:B------:R-:W-:-:S07]  /*4a20*/  IMAD R19, R8, R217, RZ ;  /* 0x000000d908137224 */ /* 0x000fce00078e02ff */
.L_x_176:
[----:B------:R-:W-:Y:S05]  /*4a30*/  BSYNC B1 ;  /* 0x0000000000017941 */ /* 0x000fea0003800000 */
.L_x_175:
[----:B---3--:R-:W-:Y:S01]  /*4a40*/  @!P5 IMAD R9, R192, R216, R19 ;  /* 0x000000d8c009d224 */ /* 0x008fe200078e0213 */
[----:B------:R-:W-:Y:S04]  /*4a50*/  BSSY B1, `(.L_x_177) ;  /* 0x0000006000017945 */ /* 0x000fe80003800000 */
[----:B------:R3:W-:Y:S01]  /*4a60*/  @!P5 STG.E.U8 desc[UR36][R4.64+0x90], R9 ;  /* 0x000090090400d986 */ /* 0x0007e2000c101124 */
[----:B------:R-:W-:Y:S05]  /*4a70*/  @P4 BRA `(.L_x_178) ;  /* 0x00000000000c4947 */ /* 0x000fea0003800000 */
[----:B------:R-:W5:Y:S02]  /*4a80*/  LDG.E.U8 R218, desc[UR36][R10.64+0x91] ;  /* 0x000091240ada7981 */ /* 0x000f64000c1e1100 */
[----:B-----5:R-:W-:-:S05]  /*4a90*/  PRMT R8, R218, 0x8880, RZ ;  /* 0x00008880da087816 */ /* 0x020fca00000000ff */
[----:B------:R-:W-:-:S07]  /*4aa0*/  IMAD R19, R8, R217, RZ ;  /* 0x000000d908137224 */ /* 0x000fce00078e02ff */
.L_x_178:
[----:B------:R-:W-:Y:S05]  /*4ab0*/  BSYNC B1 ;  /* 0x0000000000017941 */ /* 0x000fea0003800000 */
.L_x_177:
        /* <DEDUP_REMOVED lines=13> */
.L_x_180:
[----:B------:R-:W-:Y:S05]  /*4b90*/  BSYNC B1 ;  /* 0x0000000000017941 */ /* 0x000fea0003800000 */
.L_x_179:
[----:B---3--:R-:W-:Y:S01]  /*4ba0*/  @!P3 IMAD R9, R194, R216, R19 ;  /* 0x000000d8c209b224 */ /* 0x008fe200078e0213 */
[----:B------:R-:W-:Y:S04]  /*4bb0*/  BSSY B1, `(.L_x_181) ;  /* 0x0000006000017945 */ /* 0x000fe80003800000 */
[----:B------:R3:W-:Y:S01]  /*4bc0*/  @!P3 STG.E.U8 desc[UR36][R6.64+0x90], R9 ;  /* 0x000090090600b986 */ /* 0x0007e2000c101124 */
[----:B------:R-:W-:Y:S05]  /*4bd0*/  @P2 BRA `(.L_x_182) ;  /* 0x00000000000c2947 */ /* 0x000fea0003800000 */
[----:B------:R-:W5:Y:S02]  /*4be0*/  LDG.E.U8 R218, desc[UR36][R14.64+0x91] ;  /* 0x000091240eda7981 */ /* 0x000f64000c1e1100 */
[----:B-----5:R-:W-:-:S05]  /*4bf0*/  PRMT R8, R218, 0x8880, RZ ;  /* 0x00008880da087816 */ /* 0x020fca00000000ff */
[----:B------:R-:W-:-:S07]  /*4c00*/  IMAD R19, R8, R217, RZ ;  /* 0x000000d908137224 */ /* 0x000fce00078e02ff */
.L_x_182:
[----:B------:R-:W-:Y:S05]  /*4c10*/  BSYNC B1 ;  /* 0x0000000000017941 */ /* 0x000fea0003800000 */
.L_x_181:
[----:B------:R-:W-:Y:S01]  /*4c20*/  @!P2 IMAD R195, R195, R216, R19 ;  /* 0x000000d8c3c3a224 */ /* 0x000fe200078e0213 */
[----:B------:R-:W-:Y:S04]  /*4c30*/  BSSY B1, `(.L_x_183) ;  /* 0x0000006000017945 */ /* 0x000fe80003800000 */
[----:B------:R0:W-:Y:S01]  /*4c40*/  @!P2 STG.E.U8 desc[UR36][R6.64+0x91], R195 ;  /* 0x000091c30600a986 */ /* 0x0001e2000c101124 */
[----:B------:R-:W-:Y:S05]  /*4c50*/  @P5 BRA `(.L_x_184) ;  /* 0x00000000000c5947 */ /* 0x000fea0003800000 */
[----:B------:R-:W5:Y:S02]  /*4c60*/  LDG.E.U8 R218, desc[UR36][R10.64+0x98] ;  /* 0x000098240ada7981 */ /* 0x000f64000c1e1100 */
[----:B-----5:R-:W-:-:S05]  /*4c70*/  PRMT R8, R218, 0x8880, RZ ;  /* 0x00008880da087816 */ /* 0x020fca00000000ff */
[----:B------:R-:W-:-:S07]  /*4c80*/  IMAD R19, R8, R217, RZ ;  /* 0x000000d908137224 */ /* 0x000fce00078e02ff */
.L_x_184:
[----:B------:R-:W-:Y:S05]  /*4c90*/  BSYNC B1 ;  /* 0x0000000000017941 */ /* 0x000fea0003800000 */
.L_x_183:
[----:B---3--:R-:W-:Y:S01]  /*4ca0*/  @!P5 IMAD R9, R196, R216, R19 ;  /* 0x000000d8c409d224 */ /* 0x008fe200078e0213 */
[----:B------:R-:W-:Y:S04]  /*4cb0*/  BSSY B1, `(.L_x_185) ;  /* 0x0000006000017945 */ /* 0x000fe80003800000 */
[----:B------:R3:W-:Y:S01]  /*4cc0*/  @!P5 STG.E.U8 desc[UR36][R4.64+0x98], R9 ;  /* 0x000098090400d986 */ /* 0x0007e2000c101124 */
[----:B------:R-:W-:Y:S05]  /*4cd0*/  @P4 BRA `(.L_x_186) ;  /* 0x00000000000c4947 */ /* 0x000fea0003800000 */
[----:B------:R-:W5:Y:S02]  /*4ce0*/  LDG.E.U8 R218, desc[UR36][R10.64+0x99] ;  /* 0x000099240ada7981 */ /* 0x000f64000c1e1100 */
[----:B-----5:R-:W-:-:S05]  /*4cf0*/  PRMT R8, R218, 0x8880, RZ ;  /* 0x00008880da087816 */ /* 0x020fca00000000ff */
[----:B------:R-:W-:-:S07]  /*4d00*/  IMAD R19, R8, R217, RZ ;  /* 0x000000d908137224 */ /* 0x000fce00078e02ff */
.L_x_186:
[----:B------:R-:W-:Y:S05]  /*4d10*/  BSYNC B1 ;  /* 0x0000000000017941 */ /* 0x000fea0003800000 */
.L_x_185:
        /* <DEDUP_REMOVED lines=13> */
.L_x_188:
[----:B------:R-:W-:Y:S05]  /*4df0*/  BSYNC B1 ;  /* 0x0000000000017941 */ /* 0x000fea0003800000 */
.L_x_187:
[----:B---3--:R-:W-:Y:S01]  /*4e00*/  @!P1 IMAD R9, R198, R216, R19 ;  /* 0x000000d8c6099224 */ /* 0x008fe200078e0213 */
[----:B------:R-:W-:Y:S04]  /*4e10*/  BSSY B1, `(.L_x_189) ;  /* 0x0000006000017945 */ /* 0x000fe80003800000 */
[----:B------:R3:W-:Y:S01]  /*4e20*/  @!P1 STG.E.U8 desc[UR36][R6.64+0x98], R9 ;  /* 0x0000980906009986 */ /* 0x0007e2000c101124 */
[----:B------:R-:W-:Y:S05]  /*4e30*/  @P0 BRA `(.L_x_190) ;  /* 0x00000000000c0947 */ /* 0x000fea0003800000 */
[----:B------:R-:W5:Y:S02]  /*4e40*/  LDG.E.U8 R218, desc[UR36][R14.64+0x99] ;  /* 0x000099240eda7981 */ /* 0x000f64000c1e1100 */
[----:B-----5:R-:W-:-:S05]  /*4e50*/  PRMT R8, R218, 0x8880, RZ ;  /* 0x00008880da087816 */ /* 0x020fca00000000ff */
[----:B------:R-:W-:-:S07]  /*4e60*/  IMAD R19, R8, R217, RZ ;  /* 0x000000d908137224 */ /* 0x000fce00078e02ff */
.L_x_190:
[----:B------:R-:W-:Y:S05]  /*4e70*/  BSYNC B1 ;  /* 0x0000000000017941 */ /* 0x000fea0003800000 */
.L_x_189:
[----:B------:R-:W-:Y:S01]  /*4e80*/  @!P0 IMAD R199, R199, R216, R19 ;  /* 0x000000d8c7c78224 */ /* 0x000fe200078e0213 */
[----:B------:R-:W-:Y:S04]  /*4e90*/  BSSY B1, `(.L_x_191) ;  /* 0x0000006000017945 */ /* 0x000fe80003800000 */
[----:B------:R0:W-:Y:S01]  /*4ea0*/  @!P0 STG.E.U8 desc[UR36][R6.64+0x99], R199 ;  /* 0x000099c706008986 */ /* 0x0001e2000c101124 */
[----:B------:R-:W-:Y:S05]  /*4eb0*/  @P5 BRA `(.L_x_192) ;  /* 0x00000000000c5947 */ /* 0x000fea0003800000 */
[----:B------:R-:W5:Y:S02]  /*4ec0*/  LDG.E.U8 R218, desc[UR36][R10.64+0xa0] ;  /* 0x0000a0240ada7981 */ /* 0x000f64000c1e1100 */
[----:B-----5:R-:W-:-:S05]  /*4ed0*/  PRMT R8, R218, 0x8880, RZ ;  /* 0x00008880da087816 */ /* 0x020fca00000000ff */
[----:B------:R-:W-:-:S07]  /*4ee0*/  IMAD R19, R8, R217, RZ ;  /* 0x000000d908137224 */ /* 0x000fce00078e02ff */
.L_x_192:
[----:B------:R-:W-:Y:S05]  /*4ef0*/  BSYNC B1 ;  /* 0x0000000000017941 */ /* 0x000fea0003800000 */
.L_x_191:
[----:B---3--:R-:W-:Y:S01]  /*4f00*/  @!P5 IMAD R9, R200, R216, R19 ;  /* 0x000000d8c809d224 */ /* 0x008fe200078e0213 */
[----:B------:R-:W-:Y:S04]  /*4f10*/  BSSY B1, `(.L_x_193) ;  /* 0x0000006000017945 */ /* 0x000fe80003800000 */
[----:B------:R3:W-:Y:S01]  /*4f20*/  @!P5 STG.E.U8 desc[UR36][R4.64+0xa0], R9 ;  /* 0x0000a0090400d986 */ /* 0x0007e2000c101124 */
[----:B------:R-:W-:Y:S05]  /*4f30*/  @P4 BRA `(.L_x_194) ;  /* 0x00000000000c4947 */ /* 0x000fea0003800000 */
[----:B------:R-:W5:Y:S02]  /*4f40*/  LDG.E.U8 R218, desc[UR36][R10.64+0xa1] ;  /* 0x0000a1240ada7981 */ /* 0x000f64000c1e1100 */
[----:B-----5:R-:W-:-:S05]  /*4f50*/  PRMT R8, R218, 0x8880, RZ ;  /* 0x00008880da087816 */ /* 0x020fca00000000ff */
[----:B------:R-:W-:-:S07]  /*4f60*/  IMAD R19, R8, R217, RZ ;  /* 0x000000d908137224 */ /* 0x000fce00078e02ff */
.L_x_194:
[----:B------:R-:W-:Y:S05]  /*4f70*/  BSYNC B1 ;  /* 0x0000000000017941 */ /* 0x000fea0003800000 */
.L_x_193:
        /* <DEDUP_REMOVED lines=13> */
.L_x_196:
[----:B------:R-:W-:Y:S05]  /*5050*/  BSYNC B1 ;  /* 0x0000000000017941 */ /* 0x000fea0003800000 */
.L_x_195:
[----:B---3--:R-:W-:Y:S01]  /*5060*/  @!P3 IMAD R9, R202, R216, R19 ;  /* 0x000000d8ca09b224 */ /* 0x008fe200078e0213 */
[----:B------:R-:W-:Y:S04]  /*5070*/  BSSY B1, `(.L_x_197) ;  /* 0x0000006000017945 */ /* 0x000fe80003800000 */
[----:B------:R3:W-:Y:S01]  /*5080*/  @!P3 STG.E.U8 desc[UR36][R6.64+0xa0], R9 ;  /* 0x0000a0090600b986 */ /* 0x0007e2000c101124 */
[----:B------:R-:W-:Y:S05]  /*5090*/  @P2 BRA `(.L_x_198) ;  /* 0x00000000000c2947 */ /* 0x000fea0003800000 */
[----:B------:R-:W5:Y:S02]  /*50a0*/  LDG.E.U8 R218, desc[UR36][R14.64+0xa1] ;  /* 0x0000a1240eda7981 */ /* 0x000f64000c1e1100 */
[----:B-----5:R-:W-:-:S05]  /*50b0*/  PRMT R8, R218, 0x8880, RZ ;  /* 0x00008880da087816 */ /* 0x020fca00000000ff */
[----:B------:R-:W-:-:S07]  /*50c0*/  IMAD R19, R8, R217, RZ ;  /* 0x000000d908137224 */ /* 0x000fce00078e02ff */
.L_x_198:
[----:B------:R-:W-:Y:S05]  /*50d0*/  BSYNC B1 ;  /* 0x0000000000017941 */ /* 0x000fea0003800000 */
.L_x_197:
[----:B------:R-:W-:Y:S01]  /*50e0*/  @!P2 IMAD R203, R203, R216, R19 ;  /* 0x000000d8cbcba224 */ /* 0x000fe200078e0213 */
[----:B------:R-:W-:Y:S04]  /*50f0*/  BSSY B1, `(.L_x_199) ;  /* 0x0000006000017945 */ /* 0x000fe80003800000 */
[----:B------:R0:W-:Y:S01]  /*5100*/  @!P2 STG.E.U8 desc[UR36][R6.64+0xa1], R203 ;  /* 0x0000a1cb0600a986 */ /* 0x0001e2000c101124 */
[----:B------:R-:W-:Y:S05]  /*5110*/  @P5 BRA `(.L_x_200) ;  /* 0x00000000000c5947 */ /* 0x000fea0003800000 */
[----:B------:R-:W5:Y:S02]  /*5120*/  LDG.E.U8 R218, desc[UR36][R10.64+0xa8] ;  /* 0x0000a8240ada7981 */ /* 0x000f64000c1e1100 */
[----:B-----5:R-:W-:-:S05]  /*5130*/  PRMT R8, R218, 0x8880, RZ ;  /* 0x00008880da087816 */ /* 0x020fca00000000ff */
[----:B------:R-:W-:-:S07]  /*5140*/  IMAD R19, R8, R217, RZ ;  /* 0x000000d908137224 */ /* 0x000fce00078e02ff */
.L_x_200:
[----:B------:R-:W-:Y:S05]  /*5150*/  BSYNC B1 ;  /* 0x0000000000017941 */ /* 0x000fea0003800000 */
.L_x_199:
[----:B---3--:R-:W-:Y:S01]  /*5160*/  @!P5 IMAD R9, R204, R216, R19 ;  /* 0x000000d8cc09d224 */ /* 0x008fe200078e0213 */
[----:B------:R-:W-:Y:S04]  /*5170*/  BSSY B1, `(.L_x_201) ;  /* 0x0000006000017945 */ /* 0x000fe80003800000 */
[----:B------:R3:W-:Y:S01]  /*5180*/  @!P5 STG.E.U8 desc[UR36][R4.64+0xa8], R9 ;  /* 0x0000a8090400d986 */ /* 0x0007e2000c101124 */
[----:B------:R-:W-:Y:S05]  /*5190*/  @P4 BRA `(.L_x_202) ;  /* 0x00000000000c4947 */ /* 0x000fea0003800000 */
[----:B------:R-:W5:Y:S02]  /*51a0*/  LDG.E.U8 R218, desc[UR36][R10.64+0xa9] ;  /* 0x0000a9240ada7981 */ /* 0x000f64000c1e1100 */
[----:B-----5:R-:W-:-:S05]  /*51b0*/  PRMT R8, R218, 0x8880, RZ ;  /* 0x00008880da087816 */ /* 0x020fca00000000ff */
[----:B------:R-:W-:-:S07]  /*51c0*/  IMAD R19, R8, R217, RZ ;  /* 0x000000d908137224 */ /* 0x000fce00078e02ff */
.L_x_202:
[----:B------:R-:W-:Y:S05]  /*51d0*/  BSYNC B1 ;  /* 0x0000000000017941 */ /* 0x000fea0003800000 */
.L_x_201:
        /* <DEDUP_REMOVED lines=13> */
.L_x_204:
[----:B------:R-:W-:Y:S05]  /*52b0*/  BSYNC B1 ;  /* 0x0000000000017941 */ /* 0x000fea0003800000 */
.L_x_203:
[----:B---3--:R-:W-:Y:S01]  /*52c0*/  @!P1 IMAD R9, R206, R216, R19 ;  /* 0x000000d8ce099224 */ /* 0x008fe200078e0213 */
[----:B------:R-:W-:Y:S04]  /*52d0*/  BSSY B1, `(.L_x_205) ;  /* 0x0000006000017945 */ /* 0x000fe80003800000 */
[----:B------:R3:W-:Y:S01]  /*52e0*/  @!P1 STG.E.U8 desc[UR36][R6.64+0xa8], R9 ;  /* 0x0000a80906009986 */ /* 0x0007e2000c101124 */
[----:B------:R-:W-:Y:S05]  /*52f0*/  @P0 BRA `(.L_x_206) ;  /* 0x00000000000c0947 */ /* 0x000fea0003800000 */
[----:B------:R-:W5:Y:S02]  /*5300*/  LDG.E.U8 R218, desc[UR36][R14.64+0xa9] ;  /* 0x0000a9240eda7981 */ /* 0x000f64000c1e1100 */
[----:B-----5:R-:W-:-:S05]  /*5310*/  PRMT R8, R218, 0x8880, RZ ;  /* 0x00008880da087816 */ /* 0x020fca00000000ff */
[----:B------:R-:W-:-:S07]  /*5320*/  IMAD R19, R8, R217, RZ ;  /* 0x000000d908137224 */ /* 0x000fce00078e02ff */
.L_x_206:
[----:B------:R-:W-:Y:S05]  /*5330*/  BSYNC B1 ;  /* 0x0000000000017941 */ /* 0x000fea0003800000 */
.L_x_205:
[----:B------:R-:W-:Y:S01]  /*5340*/  @!P0 IMAD R207, R207, R216, R19 ;  /* 0x000000d8cfcf8224 */ /* 0x000fe200078e0213 */
[----:B------:R-:W-:Y:S04]  /*5350*/  BSSY B1, `(.L_x_207) ;  /* 0x0000006000017945 */ /* 0x000fe80003800000 */
[----:B------:R0:W-:Y:S01]  /*5360*/  @!P0 STG.E.U8 desc[UR36][R6.64+0xa9], R207 ;  /* 0x0000a9cf06008986 */ /* 0x0001e2000c101124 */
[----:B------:R-:W-:Y:S05]  /*5370*/  @P5 BRA `(.L_x_208) ;  /* 0x00000000000c5947 */ /* 0x000fea0003800000 */
[----:B------:R-:W5:Y:S02]  /*5380*/  LDG.E.U8 R218, desc[UR36][R10.64+0xb0] ;  /* 0x0000b0240ada7981 */ /* 0x000f64000c1e1100 */
[----:B-----5:R-:W-:-:S05]  /*5390*/  PRMT R8, R218, 0x8880, RZ ;  /* 0x00008880da087816 */ /* 0x020fca00000000ff */
[----:B------:R-:W-:-:S07]  /*53a0*/  IMAD R19, R8, R217, RZ ;  /* 0x000000d908137224 */ /* 0x000fce00078e02ff */
.L_x_208:
[----:B------:R-:W-:Y:S05]  /*53b0*/  BSYNC B1 ;  /* 0x0000000000017941 */ /* 0x000fea0003800000 */
.L_x_207:
[----:B---3--:R-:W-:Y:S01]  /*53c0*/  @!P5 IMAD R9, R208, R216, R19 ;  /* 0x000000d8d009d224 */ /* 0x008fe200078e0213 */
[----:B------:R-:W-:Y:S04]  /*53d0*/  BSSY B1, `(.L_x_209) ;  /* 0x0000006000017945 */ /* 0x000fe80003800000 */
[----:B------:R3:W-:Y:S01]  /*53e0*/  @!P5 STG.E.U8 desc[UR36][R4.64+0xb0], R9 ;  /* 0x0000b0090400d986 */ /* 0x0007e2000c101124 */
[----:B------:R-:W-:Y:S05]  /*53f0*/  @P4 BRA `(.L_x_210) ;  /* 0x00000000000c4947 */ /* 0x000fea0003800000 */
[----:B------:R-:W5:Y:S02]  /*5400*/  LDG.E.U8 R218, desc[UR36][R10.64+0xb1] ;  /* 0x0000b1240ada7981 */ /* 0x000f64000c1e1100 */
[----:B-----5:R-:W-:-:S05]  /*5410*/  PRMT R8, R218, 0x8880, RZ ;  /* 0x00008880da087816 */ /* 0x020fca00000000ff */
[----:B------:R-:W-:-:S07]  /*5420*/  IMAD R19, R8, R217, RZ ;  /* 0x000000d908137224 */ /* 0x000fce00078e02ff */
.L_x_210:
[----:B------:R-:W-:Y:S05]  /*5430*/  BSYNC B1 ;  /* 0x0000000000017941 */ /* 0x000fea0003800000 */
.L_x_209:
        /* <DEDUP_REMOVED lines=13> */
.L_x_212:
[----:B------:R-:W-:Y:S05]  /*5510*/  BSYNC B1 ;  /* 0x0000000000017941 */ /* 0x000fea0003800000 */
.L_x_211:
[----:B---3--:R-:W-:Y:S01]  /*5520*/  @!P3 IMAD R9, R210, R216, R19 ;  /* 0x000000d8d209b224 */ /* 0x008fe200078e0213 */
[----:B------:R-:W-:Y:S04]  /*5530*/  BSSY B1, `(.L_x_213) ;  /* 0x0000006000017945 */ /* 0x000fe80003800000 */
[----:B------:R3:W-:Y:S01]  /*5540*/  @!P3 STG.E.U8 desc[UR36][R6.64+0xb0], R9 ;  /* 0x0000b0090600b986 */ /* 0x0007e2000c101124 */
[----:B------:R-:W-:Y:S05]  /*5550*/  @P2 BRA `(.L_x_214) ;  /* 0x00000000000c2947 */ /* 0x000fea0003800000 */
[----:B------:R-:W5:Y:S02]  /*5560*/  LDG.E.U8 R218, desc[UR36][R14.64+0xb1] ;  /* 0x0000b1240eda7981 */ /* 0x000f64000c1e1100 */
[----:B-----5:R-:W-:-:S05]  /*5570*/  PRMT R8, R218, 0x8880, RZ ;  /* 0x00008880da087816 */ /* 0x020fca00000000ff */
[----:B------:R-:W-:-:S07]  /*5580*/  IMAD R19, R8, R217, RZ ;  /* 0x000000d908137224 */ /* 0x000fce00078e02ff */
.L_x_214:
[----:B------:R-:W-:Y:S05]  /*5590*/  BSYNC B1 ;  /* 0x0000000000017941 */ /* 0x000fea0003800000 */
.L_x_213:
[----:B------:R-:W-:Y:S01]  /*55a0*/  @!P2 IMAD R211, R211, R216, R19 ;  /* 0x000000d8d3d3a224 */ /* 0x000fe200078e0213 */
[----:B------:R-:W-:Y:S04]  /*55b0*/  BSSY B1, `(.L_x_215) ;  /* 0x0000006000017945 */ /* 0x000fe80003800000 */
[----:B------:R0:W-:Y:S01]  /*55c0*/  @!P2 STG.E.U8 desc[UR36][R6.64+0xb1], R211 ;  /* 0x0000b1d30600a986 */ /* 0x0001e2000c101124 */
[----:B------:R-:W-:Y:S05]  /*55d0*/  @P5 BRA `(.L_x_216) ;  /* 0x00000000000c5947 */ /* 0x000fea0003800000 */
[----:B------:R-:W5:Y:S02]  /*55e0*/  LDG.E.U8 R218, desc[UR36][R10.64+0xb8] ;  /* 0x0000b8240ada7981 */ /* 0x000f64000c1e1100 */
[----:B-----5:R-:W-:-:S05]  /*55f0*/  PRMT R8, R218, 0x8880, RZ ;  /* 0x00008880da087816 */ /* 0x020fca00000000ff */
[----:B------:R-:W-:-:S07]  /*5600*/  IMAD R19, R8, R217, RZ ;  /* 0x000000d908137224 */ /* 0x000fce00078e02ff */
.L_x_216:
[----:B------:R-:W-:Y:S05]  /*5610*/  BSYNC B1 ;  /* 0x0000000000017941 */ /* 0x000fea0003800000 */
.L_x_215:
[----:B---3--:R-:W-:Y:S01]  /*5620*/  @!P5 IMAD R9, R212, R216, R19 ;  /* 0x000000d8d409d224 */ /* 0x008fe200078e0213 */
[----:B------:R-:W-:Y:S04]  /*5630*/  BSSY B1, `(.L_x_217) ;  /* 0x0000006000017945 */ /* 0x000fe80003800000 */
[----:B------:R3:W-:Y:S01]  /*5640*/  @!P5 STG.E.U8 desc[UR36][R4.64+0xb8], R9 ;  /* 0x0000b8090400d986 */ /* 0x0007e2000c101124 */
[----:B------:R-:W-:Y:S05]  /*5650*/  @P4 BRA `(.L_x_218) ;  /* 0x00000000000c4947 */ /* 0x000fea0003800000 */
[----:B------:R-:W5:Y:S02]  /*5660*/  LDG.E.U8 R218, desc[UR36][R10.64+0xb9] ;  /* 0x0000b9240ada7981 */ /* 0x000f64000c1e1100 */
[----:B-----5:R-:W-:-:S05]  /*5670*/  PRMT R8, R218, 0x8880, RZ ;  /* 0x00008880da087816 */ /* 0x020fca00000000ff */
[----:B------:R-:W-:-:S07]  /*5680*/  IMAD R19, R8, R217, RZ ;  /* 0x000000d908137224 */ /* 0x000fce00078e02ff */
.L_x_218:
[----:B------:R-:W-:Y:S05]  /*5690*/  BSYNC B1 ;  /* 0x0000000000017941 */ /* 0x000fea0003800000 */
.L_x_217:
        /* <DEDUP_REMOVED lines=13> */
.L_x_220:
[----:B------:R-:W-:Y:S05]  /*5770*/  BSYNC B1 ;  /* 0x0000000000017941 */ /* 0x000fea0003800000 */
.L_x_219:
[----:B---3--:R-:W-:Y:S01]  /*5780*/  @!P1 IMAD R9, R214, R216, R19 ;  /* 0x000000d8d6099224 */ /* 0x008fe200078e0213 */
[----:B------:R-:W-:Y:S04]  /*5790*/  BSSY B1, `(.L_x_221) ;  /* 0x0000006000017945 */ /* 0x000fe80003800000 */
[----:B------:R3:W-:Y:S01]  /*57a0*/  @!P1 STG.E.U8 desc[UR36][R6.64+0xb8], R9 ;  /* 0x0000b80906009986 */ /* 0x0007e2000c101124 */
[----:B------:R-:W-:Y:S05]  /*57b0*/  @P0 BRA `(.L_x_222) ;  /* 0x00000000000c0947 */ /* 0x000fea0003800000 */
[----:B------:R-:W5:Y:S02]  /*57c0*/  LDG.E.U8 R218, desc[UR36][R14.64+0xb9] ;  /* 0x0000b9240eda7981 */ /* 0x000f64000c1e1100 */
[----:B-----5:R-:W-:-:S05]  /*57d0*/  PRMT R8, R218, 0x8880, RZ ;  /* 0x00008880da087816 */ /* 0x020fca00000000ff */
[----:B------:R-:W-:-:S07]  /*57e0*/  IMAD R19, R8, R217, RZ ;  /* 0x000000d908137224 */ /* 0x000fce00078e02ff */
.L_x_222:
[----:B------:R-:W-:Y:S05]  /*57f0*/  BSYNC B1 ;  /* 0x0000000000017941 */ /* 0x000fea0003800000 */
.L_x_221:
[----:B------:R-:W-:Y:S01]  /*5800*/  @!P0 IMAD R215, R215, R216, R19 ;  /* 0x000000d8d7d78224 */ /* 0x000fe200078e0213 */
[----:B------:R-:W-:Y:S04]  /*5810*/  BSSY B1, `(.L_x_223) ;  /* 0x0000006000017945 */ /* 0x000fe80003800000 */
[----:B------:R0:W-:Y:S01]  /*5820*/  @!P0 STG.E.U8 desc[UR36][R6.64+0xb9], R215 ;  /* 0x0000b9d706008986 */ /* 0x0001e2000c101124 */
[----:B------:R-:W-:Y:S05]  /*5830*/  @P5 BRA `(.L_x_224) ;  /* 0x00000000000c5947 */ /* 0x000fea0003800000 */
[----:B------:R-:W5:Y:S02]  /*5840*/  LDG.E.U8 R218, desc[UR36][R10.64+0xc0] ;  /* 0x0000c0240ada7981 */ /* 0x000f64000c1e1100 */
[----:B-----5:R-:W-:-:S05]  /*5850*/  PRMT R8, R218, 0x8880, RZ ;  /* 0x00008880da087816 */ /* 0x020fca00000000ff */
[----:B------:R-:W-:-:S07]  /*5860*/  IMAD R19, R8, R217, RZ ;  /* 0x000000d908137224 */ /* 0x000fce00078e02ff */
.L_x_224:
[----:B------:R-:W-:Y:S05]  /*5870*/  BSYNC B1 ;  /* 0x0000000000017941 */ /* 0x000fea0003800000 */
.L_x_223:
[----:B---3--:R-:W-:Y:S01]  /*5880*/  @!P5 IMAD R9, R24, R216, R19 ;  /* 0x000000d81809d224 */ /* 0x008fe200078e0213 */
[----:B------:R-:W-:Y:S04]  /*5890*/  BSSY B1, `(.L_x_225) ;  /* 0x0000006000017945 */ /* 0x000fe80003800000 */
[----:B------:R3:W-:Y:S01]  /*58a0*/  @!P5 STG.E.U8 desc[UR36][R4.64+0xc0], R9 ;  /* 0x0000c0090400d986 */ /* 0x0007e2000c101124 */
[----:B------:R-:W-:Y:S05]  /*58b0*/  @P4 BRA `(.L_x_226) ;  /* 0x00000000000c4947 */ /* 0x000fea0003800000 */
[----:B------:R-:W5:Y:S02]  /*58c0*/  LDG.E.U8 R218, desc[UR36][R10.64+0xc1] ;  /* 0x0000c1240ada7981 */ /* 0x000f64000c1e1100 */
[----:B-----5:R-:W-:-:S05]  /*58d0*/  PRMT R8, R218, 0x8880, RZ ;  /* 0x00008880da087816 */ /* 0x020fca00000000ff */
[----:B------:R-:W-:-:S07]  /*58e0*/  IMAD R19, R8, R217, RZ ;  /* 0x000000d908137224 */ /* 0x000fce00078e02ff */
.L_x_226:
[----:B------:R-:W-:Y:S05]  /*58f0*/  BSYNC B1 ;  /* 0x0000000000017941 */ /* 0x000fea0003800000 */
.L_x_225:
        /* <DEDUP_REMOVED lines=13> */
.L_x_228:
[----:B------:R-:W-:Y:S05]  /*59d0*/  BSYNC B1 ;  /* 0x0000000000017941 */ /* 0x000fea0003800000 */
.L_x_227:
[----:B---3--:R-:W-:Y:S01]  /*59e0*/  @!P3 IMAD R9, R26, R216, R19 ;  /* 0x000000d81a09b224 */ /* 0x008fe200078e0213 */
[----:B------:R-:W-:Y:S04]  /*59f0*/  BSSY B1, `(.L_x_229) ;  /* 0x0000006000017945 */ /* 0x000fe80003800000 */
[----:B------:R3:W-:Y:S01]  /*5a00*/  @!P3 STG.E.U8 desc[UR36][R6.64+0xc0], R9 ;  /* 0x0000c0090600b986 */ /* 0x0007e2000c101124 */
[----:B------:R-:W-:Y:S05]  /*5a10*/  @P2 BRA `(.L_x_230) ;  /* 0x00000000000c2947 */ /* 0x000fea0003800000 */
[----:B------:R-:W5:Y:S02]  /*5a20*/  LDG.E.U8 R218, desc[UR36][R14.64+0xc1] ;  /* 0x0000c1240eda7981 */ /* 0x000f64000c1e1100 */
[----:B-----5:R-:W-:-:S05]  /*5a30*/  PRMT R8, R218, 0x8880, RZ ;  /* 0x00008880da087816 */ /* 0x020fca00000000ff */
[----:B------:R-:W-:-:S07]  /*5a40*/  IMAD R19, R8, R217, RZ ;  /* 0x000000d908137224 */ /* 0x000fce00078e02ff */
.L_x_230:
[----:B------:R-:W-:Y:S05]  /*5a50*/  BSYNC B1 ;  /* 0x0000000000017941 */ /* 0x000fea0003800000 */
.L_x_229:
[----:B------:R-:W-:Y:S01]  /*5a60*/  @!P2 IMAD R27, R27, R216, R19 ;  /* 0x000000d81b1ba224 */ /* 0x000fe200078e0213 */
[----:B------:R-:W-:Y:S04]  /*5a70*/  BSSY B1, `(.L_x_231) ;  /* 0x0000006000017945 */ /* 0x000fe80003800000 */
[----:B------:R0:W-:Y:S01]  /*5a80*/  @!P2 STG.E.U8 desc[UR36][R6.64+0xc1], R27 ;  /* 0x0000c11b0600a986 */ /* 0x0001e2000c101124 */
[----:B------:R-:W-:Y:S05]  /*5a90*/  @P5 BRA `(.L_x_232) ;  /* 0x00000000000c5947 */ /* 0x000fea0003800000 */
[----:B------:R-:W5:Y:S02]  /*5aa0*/  LDG.E.U8 R218, desc[UR36][R10.64+0xc8] ;  /* 0x0000c8240ada7981 */ /* 0x000f64000c1e1100 */
[----:B-----5:R-:W-:-:S05]  /*5ab0*/  PRMT R8, R218, 0x8880, RZ ;  /* 0x00008880da087816 */ /* 0x020fca00000000ff */
[----:B------:R-:W-:-:S07]  /*5ac0*/  IMAD R19, R8, R217, RZ ;  /* 0x000000d908137224 */ /* 0x000fce00078e02ff */
.L_x_232:
[----:B------:R-:W-:Y:S05]  /*5ad0*/  BSYNC B1 ;  /* 0x0000000000017941 */ /* 0x000fea0003800000 */
.L_x_231:
[----:B---3--:R-:W-:Y:S01]  /*5ae0*/  @!P5 IMAD R9, R28, R216, R19 ;  /* 0x000000d81c09d224 */ /* 0x008fe200078e0213 */
[----:B------:R-:W-:Y:S04]  /*5af0*/  BSSY B1, `(.L_x_233) ;  /* 0x0000006000017945 */ /* 0x000fe80003800000 */
[----:B------:R3:W-:Y:S01]  /*5b00*/  @!P5 STG.E.U8 desc[UR36][R4.64+0xc8], R9 ;  /* 0x0000c8090400d986 */ /* 0x0007e2000c101124 */
[----:B------:R-:W-:Y:S05]  /*5b10*/  @P4 BRA `(.L_x_234) ;  /* 0x00000000000c4947 */ /* 0x000fea0003800000 */
[----:B------:R-:W5:Y:S02]  /*5b20*/  LDG.E.U8 R218, desc[UR36][R10.64+0xc9] ;  /* 0x0000c9240ada7981 */ /* 0x000f64000c1e1100 */
[----:B-----5:R-:W-:-:S05]  /*5b30*/  PRMT R8, R218, 0x8880, RZ ;  /* 0x00008880da087816 */ /* 0x020fca00000000ff */
[----:B------:R-:W-:-:S07]  /*5b40*/  IMAD R19, R8, R217, RZ ;  /* 0x000000d908137224 */ /* 0x000fce00078e02ff */
.L_x_234:
[----:B------:R-:W-:Y:S05]  /*5b50*/  BSYNC B1 ;  /* 0x0000000000017941 */ /* 0x000fea0003800000 */
.L_x_233:
        /* <DEDUP_REMOVED lines=13> */
.L_x_236:
[----:B------:R-:W-:Y:S05]  /*5c30*/  BSYNC B1 ;  /* 0x0000000000017941 */ /* 0x000fea0003800000 */
.L_x_235:
[----:B---3--:R-:W-:Y:S01]  /*5c40*/  @!P1 IMAD R9, R30, R216, R19 ;  /* 0x000000d81e099224 */ /* 0x008fe200078e0213 */
[----:B------:R-:W-:Y:S04]  /*5c50*/  BSSY B1, `(.L_x_237) ;  /* 0x0000006000017945 */ /* 0x000fe80003800000 */
[----:B------:R3:W-:Y:S01]  /*5c60*/  @!P1 STG.E.U8 desc[UR36][R6.64+0xc8], R9 ;  /* 0x0000c80906009986 */ /* 0x0007e2000c101124 */
[----:B------:R-:W-:Y:S05]  /*5c70*/  @P0 BRA `(.L_x_238) ;  /* 0x00000000000c0947 */ /* 0x000fea0003800000 */
[----:B------:R-:W5:Y:S02]  /*5c80*/  LDG.E.U8 R218, desc[UR36][R14.64+0xc9] ;  /* 0x0000c9240eda7981 */ /* 0x000f64000c1e1100 */
[----:B-----5:R-:W-:-:S05]  /*5c90*/  PRMT R8, R218, 0x8880, RZ ;  /* 0x00008880da087816 */ /* 0x020fca00000000ff */
[----:B------:R-:W-:-:S07]  /*5ca0*/  IMAD R19, R8, R217, RZ ;  /* 0x000000d908137224 */ /* 0x000fce00078e02ff */
.L_x_238:
[----:B------:R-:W-:Y:S05]  /*5cb0*/  BSYNC B1 ;  /* 0x0000000000017941 */ /* 0x000fea0003800000 */
.L_x_237:
[----:B------:R-:W-:Y:S01]  /*5cc0*/  @!P0 IMAD R31, R31, R216, R19 ;  /* 0x000000d81f1f8224 */ /* 0x000fe200078e0213 */
[----:B------:R-:W-:Y:S04]  /*5cd0*/  BSSY B1, `(.L_x_239) ;  /* 0x0000006000017945 */ /* 0x000fe80003800000 */
[----:B------:R0:W-:Y:S01]  /*5ce0*/  @!P0 STG.E.U8 desc[UR36][R6.64+0xc9], R31 ;  /* 0x0000c91f06008986 */ /* 0x0001e2000c101124 */
[----:B------:R-:W-:Y:S05]  /*5cf0*/  @P5 BRA `(.L_x_240) ;  /* 0x00000000000c5947 */ /* 0x000fea0003800000 */
[----:B------:R-:W5:Y:S02]  /*5d00*/  LDG.E.U8 R218, desc[UR36][R10.64+0xd0] ;  /* 0x0000d0240ada7981 */ /* 0x000f64000c1e1100 */
[----:B-----5:R-:W-:-:S05]  /*5d10*/  PRMT R8, R218, 0x8880, RZ ;  /* 0x00008880da087816 */ /* 0x020fca00000000ff */
[----:B------:R-:W-:-:S07]  /*5d20*/  IMAD R19, R8, R217, RZ ;  /* 0x000000d908137224 */ /* 0x000fce00078e02ff */
.L_x_240:
[----:B------:R-:W-:Y:S05]  /*5d30*/  BSYNC B1 ;  /* 0x0000000000017941 */ /* 0x000fea0003800000 */
.L_x_239:
[----:B---3--:R-:W-:Y:S01]  /*5d40*/  @!P5 IMAD R9, R32, R216, R19 ;  /* 0x000000d82009d224 */ /* 0x008fe200078e0213 */
[----:B------:R-:W-:Y:S04]  /*5d50*/  BSSY B1, `(.L_x_241) ;  /* 0x0000006000017945 */ /* 0x000fe80003800000 */
[----:B------:R3:W-:Y:S01]  /*5d60*/  @!P5 STG.E.U8 desc[UR36][R4.64+0xd0], R9 ;  /* 0x0000d0090400d986 */ /* 0x0007e2000c101124 */
[----:B------:R-:W-:Y:S05]  /*5d70*/  @P4 BRA `(.L_x_242) ;  /* 0x00000000000c4947 */ /* 0x000fea0003800000 */
[----:B------:R-:W5:Y:S02]  /*5d80*/  LDG.E.U8 R218, desc[UR36][R10.64+0xd1] ;  /* 0x0000d1240ada7981 */ /* 0x000f64000c1e1100 */
[----:B-----5:R-:W-:-:S05]  /*5d90*/  PRMT R8, R218, 0x8880, RZ ;  /* 0x00008880da087816 */ /* 0x020fca00000000ff */
[----:B------:R-:W-:-:S07]  /*5da0*/  IMAD R19, R8, R217, RZ ;  /* 0x000000d908137224 */ /* 0x000fce00078e02ff */
.L_x_242:
[----:B------:R-:W-:Y:S05]  /*5db0*/  BSYNC B1 ;  /* 0x0000000000017941 */ /* 0x000fea0003800000 */
.L_x_241:
        /* <DEDUP_REMOVED lines=13> */
.L_x_244:
[----:B------:R-:W-:Y:S05]  /*5e90*/  BSYNC B1 ;  /* 0x0000000000017941 */ /* 0x000fea0003800000 */
.L_x_243:
[----:B---3--:R-:W-:Y:S01]  /*5ea0*/  @!P3 IMAD R9, R34, R216, R19 ;  /* 0x000000d82209b224 */ /* 0x008fe200078e0213 */
[----:B------:R-:W-:Y:S04]  /*5eb0*/  BSSY B1, `(.L_x_245) ;  /* 0x0000006000017945 */ /* 0x000fe80003800000 */
[----:B------:R3:W-:Y:S01]  /*5ec0*/  @!P3 STG.E.U8 desc[UR36][R6.64+0xd0], R9 ;  /* 0x0000d0090600b986 */ /* 0x0007e2000c101124 */
[----:B------:R-:W-:Y:S05]  /*5ed0*/  @P2 BRA `(.L_x_246) ;  /* 0x00000000000c2947 */ /* 0x000fea0003800000 */
[----:B------:R-:W5:Y:S02]  /*5ee0*/  LDG.E.U8 R218, desc[UR36][R14.64+0xd1] ;  /* 0x0000d1240eda7981 */ /* 0x000f64000c1e1100 */
[----:B-----5:R-:W-:-:S05]  /*5ef0*/  PRMT R8, R218, 0x8880, RZ ;  /* 0x00008880da087816 */ /* 0x020fca00000000ff */
[----:B------:R-:W-:-:S07]  /*5f00*/  IMAD R19, R8, R217, RZ ;  /* 0x000000d908137224 */ /* 0x000fce00078e02ff */
.L_x_246:
[----:B------:R-:W-:Y:S05]  /*5f10*/  BSYNC B1 ;  /* 0x0000000000017941 */ /* 0x000fea0003800000 */
.L_x_245:
[----:B------:R-:W-:Y:S01]  /*5f20*/  @!P2 IMAD R35, R35, R216, R19 ;  /* 0x000000d82323a224 */ /* 0x000fe200078e0213 */
[----:B------:R-:W-:Y:S04]  /*5f30*/  BSSY B1, `(.L_x_247) ;  /* 0x0000006000017945 */ /* 0x000fe80003800000 */
[----:B------:R0:W-:Y:S01]  /*5f40*/  @!P2 STG.E.U8 desc[UR36][R6.64+0xd1], R35 ;  /* 0x0000d1230600a986 */ /* 0x0001e2000c101124 */
[----:B------:R-:W-:Y:S05]  /*5f50*/  @P5 BRA `(.L_x_248) ;  /* 0x00000000000c5947 */ /* 0x000fea0003800000 */
[----:B------:R-:W5:Y:S02]  /*5f60*/  LDG.E.U8 R218, desc[UR36][R10.64+0xd8] ;  /* 0x0000d8240ada7981 */ /* 0x000f64000c1e1100 */
[----:B-----5:R-:W-:-:S05]  /*5f70*/  PRMT R8, R218, 0x8880, RZ ;  /* 0x00008880da087816 */ /* 0x020fca00000000ff */
[----:B------:R-:W-:-:S07]  /*5f80*/  IMAD R19, R8, R217, RZ ;  /* 0x000000d908137224 */ /* 0x000fce00078e02ff */
.L_x_248:
[----:B------:R-:W-:Y:S05]  /*5f90*/  BSYNC B1 ;  /* 0x0000000000017941 */ /* 0x000fea0003800000 */
.L_x_247:
[----:B---3--:R-:W-:Y:S01]  /*5fa0*/  @!P5 IMAD R9, R36, R216, R19 ;  /* 0x000000d82409d224 */ /* 0x008fe200078e0213 */
[----:B------:R-:W-:Y:S04]  /*5fb0*/  BSSY B1, `(.L_x_249) ;  /* 0x0000006000017945 */ /* 0x000fe80003800000 */
[----:B------:R3:W-:Y:S01]  /*5fc0*/  @!P5 STG.E.U8 desc[UR36][R4.64+0xd8], R9 ;  /* 0x0000d8090400d986 */ /* 0x0007e2000c101124 */
[----:B------:R-:W-:Y:S05]  /*5fd0*/  @P4 BRA `(.L_x_250) ;  /* 0x00000000000c4947 */ /* 0x000fea0003800000 */
[----:B------:R-:W5:Y:S02]  /*5fe0*/  LDG.E.U8 R218, desc[UR36][R10.64+0xd9] ;  /* 0x0000d9240ada7981 */ /* 0x000f64000c1e1100 */
[----:B-----5:R-:W-:-:S05]  /*5ff0*/  PRMT R8, R218, 0x8880, RZ ;  /* 0x00008880da087816 */ /* 0x020fca00000000ff */
[----:B------:R-:W-:-:S07]  /*6000*/  IMAD R19, R8, R217, RZ ;  /* 0x000000d908137224 */ /* 0x000fce00078e02ff */
.L_x_250:
[----:B------:R-:W-:Y:S05]  /*6010*/  BSYNC B1 ;  /* 0x0000000000017941 */ /* 0x000fea0003800000 */
.L_x_249:
        /* <DEDUP_REMOVED lines=13> */
.L_x_252:
[----:B------:R-:W-:Y:S05]  /*60f0*/  BSYNC B1 ;  /* 0x0000000000017941 */ /* 0x000fea0003800000 */
.L_x_251:
[----:B---3--:R-:W-:Y:S01]  /*6100*/  @!P1 IMAD R9, R38, R216, R19 ;  /* 0x000000d826099224 */ /* 0x008fe200078e0213 */
[----:B------:R-:W-:Y:S04]  /*6110*/  BSSY B1, `(.L_x_253) ;  /* 0x0000006000017945 */ /* 0x000fe80003800000 */
[----:B------:R3:W-:Y:S01]  /*6120*/  @!P1 STG.E.U8 desc[UR36][R6.64+0xd8], R9 ;  /* 0x0000d80906009986 */ /* 0x0007e2000c101124 */
[----:B------:R-:W-:Y:S05]  /*6130*/  @P0 BRA `(.L_x_254) ;  /* 0x00000000000c0947 */ /* 0x000fea0003800000 */
[----:B------:R-:W5:Y:S02]  /*6140*/  LDG.E.U8 R218, desc[UR36][R14.64+0xd9] ;  /* 0x0000d9240eda7981 */ /* 0x000f64000c1e1100 */
[----:B-----5:R-:W-:-:S05]  /*6150*/  PRMT R8, R218, 0x8880, RZ ;  /* 0x00008880da087816 */ /* 0x020fca00000000ff */
[----:B------:R-:W-:-:S07]  /*6160*/  IMAD R19, R8, R217, RZ ;  /* 0x000000d908137224 */ /* 0x000fce00078e02ff */
.L_x_254:
[----:B------:R-:W-:Y:S05]  /*6170*/  BSYNC B1 ;  /* 0x0000000000017941 */ /* 0x000fea0003800000 */
.L_x_253:
[----:B------:R-:W-:Y:S01]  /*6180*/  @!P0 IMAD R39, R39, R216, R19 ;  /* 0x000000d827278224 */ /* 0x000fe200078e0213 */
[----:B------:R-:W-:Y:S04]  /*6190*/  BSSY B1, `(.L_x_255) ;  /* 0x0000006000017945 */ /* 0x000fe80003800000 */
[----:B------:R0:W-:Y:S01]  /*61a0*/  @!P0 STG.E.U8 desc[UR36][R6.64+0xd9], R39 ;  /* 0x0000d92706008986 */ /* 0x0001e2000c101124 */
[----:B------:R-:W-:Y:S05]  /*61b0*/  @P5 BRA `(.L_x_256) ;  /* 0x00000000000c5947 */ /* 0x000fea0003800000 */
[----:B------:R-:W5:Y:S02]  /*61c0*/  LDG.E.U8 R218, desc[UR36][R10.64+0xe0] ;  /* 0x0000e0240ada7981 */ /* 0x000f64000c1e1100 */
[----:B-----5:R-:W-:-:S05]  /*61d0*/  PRMT R8, R218, 0x8880, RZ ;  /* 0x00008880da087816 */ /* 0x020fca00000000ff */
[----:B------:R-:W-:-:S07]  /*61e0*/  IMAD R19, R8, R217, RZ ;  /* 0x000000d908137224 */ /* 0x000fce00078e02ff */
.L_x_256:
[----:B------:R-:W-:Y:S05]  /*61f0*/  BSYNC B1 ;  /* 0x0000000000017941 */ /* 0x000fea0003800000 */
.L_x_255:
[----:B---3--:R-:W-:Y:S01]  /*6200*/  @!P5 IMAD R9, R40, R216, R19 ;  /* 0x000000d82809d224 */ /* 0x008fe200078e0213 */
[----:B------:R-:W-:Y:S04]  /*6210*/  BSSY B1, `(.L_x_257) ;  /* 0x0000006000017945 */ /* 0x000fe80003800000 */
[----:B------:R3:W-:Y:S01]  /*6220*/  @!P5 STG.E.U8 desc[UR36][R4.64+0xe0], R9 ;  /* 0x0000e0090400d986 */ /* 0x0007e2000c101124 */
[----:B------:R-:W-:Y:S05]  /*6230*/  @P4 BRA `(.L_x_258) ;  /* 0x00000000000c4947 */ /* 0x000fea0003800000 */
[----:B------:R-:W5:Y:S02]  /*6240*/  LDG.E.U8 R218, desc[UR36][R10.64+0xe1] ;  /* 0x0000e1240ada7981 */ /* 0x000f64000c1e1100 */
[----:B-----5:R-:W-:-:S05]  /*6250*/  PRMT R8, R218, 0x8880, RZ ;  /* 0x00008880da087816 */ /* 0x020fca00000000ff */
[----:B------:R-:W-:-:S07]  /*6260*/  IMAD R19, R8, R217, RZ ;  /* 0x000000d908137224 */ /* 0x000fce00078e02ff */
.L_x_258:
[----:B------:R-:W-:Y:S05]  /*6270*/  BSYNC B1 ;  /* 0x0000000000017941 */ /* 0x000fea0003800000 */
.L_x_257:
        /* <DEDUP_REMOVED lines=13> */
.L_x_260:
[----:B------:R-:W-:Y:S05]  /*6350*/  BSYNC B1 ;  /* 0x0000000000017941 */ /* 0x000fea0003800000 */
.L_x_259:
[----:B---3--:R-:W-:Y:S01]  /*6360*/  @!P3 IMAD R9, R42, R216, R19 ;  /* 0x000000d82a09b224 */ /* 0x008fe200078e0213 */
[----:B------:R-:W-:Y:S04]  /*6370*/  BSSY B1, `(.L_x_261) ;  /* 0x0000006000017945 */ /* 0x000fe80003800000 */
[----:B------:R3:W-:Y:S01]  /*6380*/  @!P3 STG.E.U8 desc[UR36][R6.64+0xe0], R9 ;  /* 0x0000e0090600b986 */ /* 0x0007e2000c101124 */
[----:B------:R-:W-:Y:S05]  /*6390*/  @P2 BRA `(.L_x_262) ;  /* 0x00000000000c2947 */ /* 0x000fea0003800000 */
[----:B------:R-:W5:Y:S02]  /*63a0*/  LDG.E.U8 R218, desc[UR36][R14.64+0xe1] ;  /* 0x0000e1240eda7981 */ /* 0x000f64000c1e1100 */
[----:B-----5:R-:W-:-:S05]  /*63b0*/  PRMT R8, R218, 0x8880, RZ ;  /* 0x00008880da087816 */ /* 0x020fca00000000ff */
[----:B------:R-:W-:-:S07]  /*63c0*/  IMAD R19, R8, R217, RZ ;  /* 0x000000d908137224 */ /* 0x000fce00078e02ff */
.L_x_262:
[----:B------:R-:W-:Y:S05]  /*63d0*/  BSYNC B1 ;  /* 0x0000000000017941 */ /* 0x000fea0003800000 */
.L_x_261:
[----:B------:R-:W-:Y:S01]  /*63e0*/  @!P2 IMAD R43, R43, R216, R19 ;  /* 0x000000d82b2ba224 */ /* 0x000fe200078e0213 */
[----:B------:R-:W-:Y:S04]  /*63f0*/  BSSY B1, `(.L_x_263) ;  /* 0x0000006000017945 */ /* 0x000fe80003800000 */
[----:B------:R0:W-:Y:S01]  /*6400*/  @!P2 STG.E.U8 desc[UR36][R6.64+0xe1], R43 ;  /* 0x0000e12b0600a986 */ /* 0x0001e2000c101124 */
[----:B------:R-:W-:Y:S05]  /*6410*/  @P5 BRA `(.L_x_264) ;  /* 0x00000000000c5947 */ /* 0x000fea0003800000 */
[----:B------:R-:W5:Y:S02]  /*6420*/  LDG.E.U8 R218, desc[UR36][R10.64+0xe8] ;  /* 0x0000e8240ada7981 */ /* 0x000f64000c1e1100 */
[----:B-----5:R-:W-:-:S05]  /*6430*/  PRMT R8, R218, 0x8880, RZ ;  /* 0x00008880da087816 */ /* 0x020fca00000000ff */
[----:B------:R-:W-:-:S07]  /*6440*/  IMAD R19, R8, R217, RZ ;  /* 0x000000d908137224 */ /* 0x000fce00078e02ff */
.L_x_264:
[----:B------:R-:W-:Y:S05]  /*6450*/  BSYNC B1 ;  /* 0x0000000000017941 */ /* 0x000fea0003800000 */
.L_x_263:
[----:B---3--:R-:W-:Y:S01]  /*6460*/  @!P5 IMAD R9, R44, R216, R19 ;  /* 0x000000d82c09d224 */ /* 0x008fe200078e0213 */
[----:B------:R-:W-:Y:S04]  /*6470*/  BSSY B1, `(.L_x_265) ;  /* 0x0000006000017945 */ /* 0x000fe80003800000 */
[----:B------:R3:W-:Y:S01]  /*6480*/  @!P5 STG.E.U8 desc[UR36][R4.64+0xe8], R9 ;  /* 0x0000e8090400d986 */ /* 0x0007e2000c101124 */
[----:B------:R-:W-:Y:S05]  /*6490*/  @P4 BRA `(.L_x_266) ;  /* 0x00000000000c4947 */ /* 0x000fea0003800000 */
[----:B------:R-:W5:Y:S02]  /*64a0*/  LDG.E.U8 R218, desc[UR36][R10.64+0xe9] ;  /* 0x0000e9240ada7981 */ /* 0x000f64000c1e1100 */
[----:B-----5:R-:W-:-:S05]  /*64b0*/  PRMT R8, R218, 0x8880, RZ ;  /* 0x00008880da087816 */ /* 0x020fca00000000ff */
[----:B------:R-:W-:-:S07]  /*64c0*/  IMAD R19, R8, R217, RZ ;  /* 0x000000d908137224 */ /* 0x000fce00078e02ff */
.L_x_266:
[----:B------:R-:W-:Y:S05]  /*64d0*/  BSYNC B1 ;  /* 0x0000000000017941 */ /* 0x000fea0003800000 */
.L_x_265:
        /* <DEDUP_REMOVED lines=13> */
.L_x_268:
[----:B------:R-:W-:Y:S05]  /*65b0*/  BSYNC B1 ;  /* 0x0000000000017941 */ /* 0x000fea0003800000 */
.L_x_267:
[----:B---3--:R-:W-:Y:S01]  /*65c0*/  @!P1 IMAD R9, R46, R216, R19 ;  /* 0x000000d82e099224 */ /* 0x008fe200078e0213 */
[----:B------:R-:W-:Y:S04]  /*65d0*/  BSSY B1, `(.L_x_269) ;  /* 0x0000006000017945 */ /* 0x000fe80003800000 */
[----:B------:R3:W-:Y:S01]  /*65e0*/  @!P1 STG.E.U8 desc[UR36][R6.64+0xe8], R9 ;  /* 0x0000e80906009986 */ /* 0x0007e2000c101124 */
[----:B------:R-:W-:Y:S05]  /*65f0*/  @P0 BRA `(.L_x_270) ;  /* 0x00000000000c0947 */ /* 0x000fea0003800000 */
[----:B------:R-:W5:Y:S02]  /*6600*/  LDG.E.U8 R218, desc[UR36][R14.64+0xe9] ;  /* 0x0000e9240eda7981 */ /* 0x000f64000c1e1100 */
[----:B-----5:R-:W-:-:S05]  /*6610*/  PRMT R8, R218, 0x8880, RZ ;  /* 0x00008880da087816 */ /* 0x020fca00000000ff */
[----:B------:R-:W-:-:S07]  /*6620*/  IMAD R19, R8, R217, RZ ;  /* 0x000000d908137224 */ /* 0x000fce00078e02ff */
.L_x_270:
[----:B------:R-:W-:Y:S05]  /*6630*/  BSYNC B1 ;  /* 0x0000000000017941 */ /* 0x000fea0003800000 */
.L_x_269:
[----:B------:R-:W-:Y:S01]  /*6640*/  @!P0 IMAD R47, R47, R216, R19 ;  /* 0x000000d82f2f8224 */ /* 0x000fe200078e0213 */
[----:B------:R-:W-:Y:S04]  /*6650*/  BSSY B1, `(.L_x_271) ;  /* 0x0000006000017945 */ /* 0x000fe80003800000 */
[----:B------:R0:W-:Y:S01]  /*6660*/  @!P0 STG.E.U8 desc[UR36][R6.64+0xe9], R47 ;  /* 0x0000e92f06008986 */ /* 0x0001e2000c101124 */
[----:B------:R-:W-:Y:S05]  /*6670*/  @P5 BRA `(.L_x_272) ;  /* 0x00000000000c5947 */ /* 0x000fea0003800000 */
[----:B------:R-:W5:Y:S02]  /*6680*/  LDG.E.U8 R218, desc[UR36][R10.64+0xf0] ;  /* 0x0000f0240ada7981 */ /* 0x000f64000c1e1100 */
[----:B-----5:R-:W-:-:S05]  /*6690*/  PRMT R8, R218, 0x8880, RZ ;  /* 0x00008880da087816 */ /* 0x020fca00000000ff */
[----:B------:R-:W-:-:S07]  /*66a0*/  IMAD R19, R8, R217, RZ ;  /* 0x000000d908137224 */ /* 0x000fce00078e02ff */
.L_x_272:
[----:B------:R-:W-:Y:S05]  /*66b0*/  BSYNC B1 ;  /* 0x0000000000017941 */ /* 0x000fea0003800000 */
.L_x_271:
[----:B---3--:R-:W-:Y:S01]  /*66c0*/  @!P5 IMAD R9, R48, R216, R19 ;  /* 0x000000d83009d224 */ /* 0x008fe200078e0213 */
[----:B------:R-:W-:Y:S04]  /*66d0*/  BSSY B1, `(.L_x_273) ;  /* 0x0000006000017945 */ /* 0x000fe80003800000 */
[----:B------:R3:W-:Y:S01]  /*66e0*/  @!P5 STG.E.U8 desc[UR36][R4.64+0xf0], R9 ;  /* 0x0000f0090400d986 */ /* 0x0007e2000c101124 */
[----:B------:R-:W-:Y:S05]  /*66f0*/  @P4 BRA `(.L_x_274) ;  /* 0x00000000000c4947 */ /* 0x000fea0003800000 */
[----:B------:R-:W5:Y:S02]  /*6700*/  LDG.E.U8 R218, desc[UR36][R10.64+0xf1] ;  /* 0x0000f1240ada7981 */ /* 0x000f64000c1e1100 */
[----:B-----5:R-:W-:-:S05]  /*6710*/  PRMT R8, R218, 0x8880, RZ ;  /* 0x00008880da087816 */ /* 0x020fca00000000ff */
[----:B------:R-:W-:-:S07]  /*6720*/  IMAD R19, R8, R217, RZ ;  /* 0x000000d908137224 */ /* 0x000fce00078e02ff */
.L_x_274:
[----:B------:R-:W-:Y:S05]  /*6730*/  BSYNC B1 ;  /* 0x0000000000017941 */ /* 0x000fea0003800000 */
.L_x_273:
        /* <DEDUP_REMOVED lines=13> */
.L_x_276:
[----:B------:R-:W-:Y:S05]  /*6810*/  BSYNC B1 ;  /* 0x0000000000017941 */ /* 0x000fea0003800000 */
.L_x_275:
[----:B---3--:R-:W-:Y:S01]  /*6820*/  @!P3 IMAD R9, R50, R216, R19 ;  /* 0x000000d83209b224 */ /* 0x008fe200078e0213 */
[----:B------:R-:W-:Y:S04]  /*6830*/  BSSY B1, `(.L_x_277) ;  /* 0x0000006000017945 */ /* 0x000fe80003800000 */
[----:B------:R3:W-:Y:S01]  /*6840*/  @!P3 STG.E.U8 desc[UR36][R6.64+0xf0], R9 ;  /* 0x0000f0090600b986 */ /* 0x0007e2000c101124 */
[----:B------:R-:W-:Y:S05]  /*6850*/  @P2 BRA `(.L_x_278) ;  /* 0x00000000000c2947 */ /* 0x000fea0003800000 */
[----:B------:R-:W5:Y:S02]  /*6860*/  LDG.E.U8 R218, desc[UR36][R14.64+0xf1] ;  /* 0x0000f1240eda7981 */ /* 0x000f64000c1e1100 */
[----:B-----5:R-:W-:-:S05]  /*6870*/  PRMT R8, R218, 0x8880, RZ ;  /* 0x00008880da087816 */ /* 0x020fca00000000ff */
[----:B------:R-:W-:-:S07]  /*6880*/  IMAD R19, R8, R217, RZ ;  /* 0x000000d908137224 */ /* 0x000fce00078e02ff */
.L_x_278:
[----:B------:R-:W-:Y:S05]  /*6890*/  BSYNC B1 ;  /* 0x0000000000017941 */ /* 0x000fea0003800000 */
.L_x_277:
[----:B------:R-:W-:Y:S01]  /*68a0*/  @!P2 IMAD R51, R51, R216, R19 ;  /* 0x000000d83333a224 */ /* 0x000fe200078e0213 */
[----:B------:R-:W-:Y:S04]  /*68b0*/  BSSY B1, `(.L_x_279) ;  /* 0x0000006000017945 */ /* 0x000fe80003800000 */
[----:B------:R0:W-:Y:S01]  /*68c0*/  @!P2 STG.E.U8 desc[UR36][R6.64+0xf1], R51 ;  /* 0x0000f1330600a986 */ /* 0x0001e2000c101124 */
[----:B------:R-:W-:Y:S05]  /*68d0*/  @P5 BRA `(.L_x_280) ;  /* 0x00000000000c5947 */ /* 0x000fea0003800000 */
[----:B------:R-:W5:Y:S02]  /*68e0*/  LDG.E.U8 R218, desc[UR36][R10.64+0xf8] ;  /* 0x0000f8240ada7981 */ /* 0x000f64000c1e1100 */
[----:B-----5:R-:W-:-:S05]  /*68f0*/  PRMT R8, R218, 0x8880, RZ ;  /* 0x00008880da087816 */ /* 0x020fca00000000ff */
[----:B------:R-:W-:-:S07]  /*6900*/  IMAD R19, R8, R217, RZ ;  /* 0x000000d908137224 */ /* 0x000fce00078e02ff */
.L_x_280:
[----:B------:R-:W-:Y:S05]  /*6910*/  BSYNC B1 ;  /* 0x0000000000017941 */ /* 0x000fea0003800000 */
.L_x_279:
[----:B---3--:R-:W-:Y:S01]  /*6920*/  @!P5 IMAD R9, R52, R216, R19 ;  /* 0x000000d83409d224 */ /* 0x008fe200078e0213 */
[----:B------:R-:W-:Y:S04]  /*6930*/  BSSY B1, `(.L_x_281) ;  /* 0x0000006000017945 */ /* 0x000fe80003800000 */
[----:B------:R3:W-:Y:S01]  /*6940*/  @!P5 STG.E.U8 desc[UR36][R4.64+0xf8], R9 ;  /* 0x0000f8090400d986 */ /* 0x0007e2000c101124 */
[----:B------:R-:W-:Y:S05]  /*6950*/  @P4 BRA `(.L_x_282) ;  /* 0x00000000000c4947 */ /* 0x000fea0003800000 */
[----:B------:R-:W5:Y:S02]  /*6960*/  LDG.E.U8 R218, desc[UR36][R10.64+0xf9] ;  /* 0x0000f9240ada7981 */ /* 0x000f64000c1e1100 */
[----:B-----5:R-:W-:-:S05]  /*6970*/  PRMT R8, R218, 0x8880, RZ ;  /* 0x00008880da087816 */ /* 0x020fca00000000ff */
[----:B------:R-:W-:-:S07]  /*6980*/  IMAD R19, R8, R217, RZ ;  /* 0x000000d908137224 */ /* 0x000fce00078e02ff */
.L_x_282:
[----:B------:R-:W-:Y:S05]  /*6990*/  BSYNC B1 ;  /* 0x0000000000017941 */ /* 0x000fea0003800000 */
.L_x_281:
        /* <DEDUP_REMOVED lines=13> */
.L_x_284:
[----:B------:R-:W-:Y:S05]  /*6a70*/  BSYNC B1 ;  /* 0x0000000000017941 */ /* 0x000fea0003800000 */
.L_x_283:
[----:B---3--:R-:W-:Y:S01]  /*6a80*/  @!P1 IMAD R9, R54, R216, R19 ;  /* 0x000000d836099224 */ /* 0x008fe200078e0213 */
[----:B------:R-:W-:Y:S04]  /*6a90*/  BSSY B1, `(.L_x_285) ;  /* 0x0000006000017945 */ /* 0x000fe80003800000 */
[----:B------:R3:W-:Y:S01]  /*6aa0*/  @!P1 STG.E.U8 desc[UR36][R6.64+0xf8], R9 ;  /* 0x0000f80906009986 */ /* 0x0007e2000c101124 */
[----:B------:R-:W-:Y:S05]  /*6ab0*/  @P0 BRA `(.L_x_286) ;  /* 0x00000000000c0947 */ /* 0x000fea0003800000 */
[----:B------:R-:W5:Y:S02]  /*6ac0*/  LDG.E.U8 R218, desc[UR36][R14.64+0xf9] ;  /* 0x0000f9240eda7981 */ /* 0x000f64000c1e1100 */
[----:B-----5:R-:W-:-:S05]  /*6ad0*/  PRMT R8, R218, 0x8880, RZ ;  /* 0x00008880da087816 */ /* 0x020fca00000000ff */
[----:B------:R-:W-:-:S07]  /*6ae0*/  IMAD R19, R8, R217, RZ ;  /* 0x000000d908137224 */ /* 0x000fce00078e02ff */
.L_x_286:
[----:B------:R-:W-:Y:S05]  /*6af0*/  BSYNC B1 ;  /* 0x0000000000017941 */ /* 0x000fea0003800000 */
.L_x_285:
[----:B------:R-:W-:Y:S01]  /*6b00*/  @!P0 IMAD R55, R55, R216, R19 ;  /* 0x000000d837378224 */ /* 0x000fe200078e0213 */
[----:B------:R-:W-:Y:S04]  /*6b10*/  BSSY B1, `(.L_x_287) ;  /* 0x0000006000017945 */ /* 0x000fe80003800000 */
[----:B------:R0:W-:Y:S01]  /*6b20*/  @!P0 STG.E.U8 desc[UR36][R6.64+0xf9], R55 ;  /* 0x0000f93706008986 */ /* 0x0001e2000c101124 */
[----:B------:R-:W-:Y:S05]  /*6b30*/  @P5 BRA `(.L_x_288) ;  /* 0x00000000000c5947 */ /* 0x000fea0003800000 */
[----:B------:R-:W5:Y:S02]  /*6b40*/  LDG.E.U8 R218, desc[UR36][R10.64+0x100] ;  /* 0x000100240ada7981 */ /* 0x000f64000c1e1100 */
[----:B-----5:R-:W-:-:S05]  /*6b50*/  PRMT R8, R218, 0x8880, RZ ;  /* 0x00008880da087816 */ /* 0x020fca00000000ff */
[----:B------:R-:W-:-:S07]  /*6b60*/  IMAD R19, R8, R217, RZ ;  /* 0x000000d908137224 */ /* 0x000fce00078e02ff */
.L_x_288:
[----:B------:R-:W-:Y:S05]  /*6b70*/  BSYNC B1 ;  /* 0x0000000000017941 */ /* 0x000fea0003800000 */
.L_x_287:
[----:B---3--:R-:W-:Y:S01]  /*6b80*/  @!P5 IMAD R9, R56, R216, R19 ;  /* 0x000000d83809d224 */ /* 0x008fe200078e0213 */
[----:B------:R-:W-:Y:S04]  /*6b90*/  BSSY B1, `(.L_x_289) ;  /* 0x0000006000017945 */ /* 0x000fe80003800000 */
[----:B------:R3:W-:Y:S01]  /*6ba0*/  @!P5 STG.E.U8 desc[UR36][R4.64+0x100], R9 ;  /* 0x000100090400d986 */ /* 0x0007e2000c101124 */
[----:B------:R-:W-:Y:S05]  /*6bb0*/  @P4 BRA `(.L_x_290) ;  /* 0x00000000000c4947 */ /* 0x000fea0003800000 */
[----:B------:R-:W5:Y:S02]  /*6bc0*/  LDG.E.U8 R218, desc[UR36][R10.64+0x101] ;  /* 0x000101240ada7981 */ /* 0x000f64000c1e1100 */
[----:B-----5:R-:W-:-:S05]  /*6bd0*/  PRMT R8, R218, 0x8880, RZ ;  /* 0x00008880da087816 */ /* 0x020fca00000000ff */
[----:B------:R-:W-:-:S07]  /*6be0*/  IMAD R19, R8, R217, RZ ;  /* 0x000000d908137224 */ /* 0x000fce00078e02ff */
.L_x_290:
[----:B------:R-:W-:Y:S05]  /*6bf0*/  BSYNC B1 ;  /* 0x0000000000017941 */ /* 0x000fea0003800000 */
.L_x_289:
        /* <DEDUP_REMOVED lines=13> */
.L_x_292:
[----:B------:R-:W-:Y:S05]  /*6cd0*/  BSYNC B1 ;  /* 0x0000000000017941 */ /* 0x000fea0003800000 */
.L_x_291:
[----:B---3--:R-:W-:Y:S01]  /*6ce0*/  @!P3 IMAD R9, R58, R216, R19 ;  /* 0x000000d83a09b224 */ /* 0x008fe200078e0213 */
[----:B------:R-:W-:Y:S04]  /*6cf0*/  BSSY B1, `(.L_x_293) ;  /* 0x0000006000017945 */ /* 0x000fe80003800000 */
[----:B------:R3:W-:Y:S01]  /*6d00*/  @!P3 STG.E.U8 desc[UR36][R6.64+0x100], R9 ;  /* 0x000100090600b986 */ /* 0x0007e2000c101124 */
[----:B------:R-:W-:Y:S05]  /*6d10*/  @P2 BRA `(.L_x_294) ;  /* 0x00000000000c2947 */ /* 0x000fea0003800000 */
[----:B------:R-:W5:Y:S02]  /*6d20*/  LDG.E.U8 R218, desc[UR36][R14.64+0x101] ;  /* 0x000101240eda7981 */ /* 0x000f64000c1e1100 */
[----:B-----5:R-:W-:-:S05]  /*6d30*/  PRMT R8, R218, 0x8880, RZ ;  /* 0x00008880da087816 */ /* 0x020fca00000000ff */
[----:B------:R-:W-:-:S07]  /*6d40*/  IMAD R19, R8, R217, RZ ;  /* 0x000000d908137224 */ /* 0x000fce00078e02ff */
.L_x_294:
[----:B------:R-:W-:Y:S05]  /*6d50*/  BSYNC B1 ;  /* 0x0000000000017941 */ /* 0x000fea0003800000 */
.L_x_293:
[----:B------:R-:W-:Y:S01]  /*6d60*/  @!P2 IMAD R59, R59, R216, R19 ;  /* 0x000000d83b3ba224 */ /* 0x000fe200078e0213 */
[----:B------:R-:W-:Y:S04]  /*6d70*/  BSSY B1, `(.L_x_295) ;  /* 0x0000006000017945 */ /* 0x000fe80003800000 */
[----:B------:R0:W-:Y:S01]  /*6d80*/  @!P2 STG.E.U8 desc[UR36][R6.64+0x101], R59 ;  /* 0x0001013b0600a986 */ /* 0x0001e2000c101124 */
[----:B------:R-:W-:Y:S05]  /*6d90*/  @P5 BRA `(.L_x_296) ;  /* 0x00000000000c5947 */ /* 0x000fea0003800000 */
[----:B------:R-:W5:Y:S02]  /*6da0*/  LDG.E.U8 R218, desc[UR36][R10.64+0x108] ;  /* 0x000108240ada7981 */ /* 0x000f64000c1e1100 */
[----:B-----5:R-:W-:-:S05]  /*6db0*/  PRMT R8, R218, 0x8880, RZ ;  /* 0x00008880da087816 */ /* 0x020fca00000000ff */
[----:B------:R-:W-:-:S07]  /*6dc0*/  IMAD R19, R8, R217, RZ ;  /* 0x000000d908137224 */ /* 0x000fce00078e02ff */
.L_x_296:
[----:B------:R-:W-:Y:S05]  /*6dd0*/  BSYNC B1 ;  /* 0x0000000000017941 */ /* 0x000fea0003800000 */
.L_x_295:
[----:B---3--:R-:W-:Y:S01]  /*6de0*/  @!P5 IMAD R9, R60, R216, R19 ;  /* 0x000000d83c09d224 */ /* 0x008fe200078e0213 */
[----:B------:R-:W-:Y:S04]  /*6df0*/  BSSY B1, `(.L_x_297) ;  /* 0x0000006000017945 */ /* 0x000fe80003800000 */
[----:B------:R3:W-:Y:S01]  /*6e00*/  @!P5 STG.E.U8 desc[UR36][R4.64+0x108], R9 ;  /* 0x000108090400d986 */ /* 0x0007e2000c101124 */
[----:B------:R-:W-:Y:S05]  /*6e10*/  @P4 BRA `(.L_x_298) ;  /* 0x00000000000c4947 */ /* 0x000fea0003800000 */
[----:B------:R-:W5:Y:S02]  /*6e20*/  LDG.E.U8 R218, desc[UR36][R10.64+0x109] ;  /* 0x000109240ada7981 */ /* 0x000f64000c1e1100 */
[----:B-----5:R-:W-:-:S05]  /*6e30*/  PRMT R8, R218, 0x8880, RZ ;  /* 0x00008880da087816 */ /* 0x020fca00000000ff */
[----:B------:R-:W-:-:S07]  /*6e40*/  IMAD R19, R8, R217, RZ ;  /* 0x000000d908137224 */ /* 0x000fce00078e02ff */
.L_x_298:
[----:B------:R-:W-:Y:S05]  /*6e50*/  BSYNC B1 ;  /* 0x0000000000017941 */ /* 0x000fea0003800000 */
.L_x_297:
        /* <DEDUP_REMOVED lines=13> */
.L_x_300:
[----:B------:R-:W-:Y:S05]  /*6f30*/  BSYNC B1 ;  /* 0x0000000000017941 */ /* 0x000fea0003800000 */
.L_x_299:
[----:B---3--:R-:W-:Y:S01]  /*6f40*/  @!P1 IMAD R9, R62, R216, R19 ;  /* 0x000000d83e099224 */ /* 0x008fe200078e0213 */
[----:B------:R-:W-:Y:S04]  /*6f50*/  BSSY B1, `(.L_x_301) ;  /* 0x0000006000017945 */ /* 0x000fe80003800000 */
[----:B------:R3:W-:Y:S01]  /*6f60*/  @!P1 STG.E.U8 desc[UR36][R6.64+0x108], R9 ;  /* 0x0001080906009986 */ /* 0x0007e2000c101124 */
[----:B------:R-:W-:Y:S05]  /*6f70*/  @P0 BRA `(.L_x_302) ;  /* 0x00000000000c0947 */ /* 0x000fea0003800000 */
[----:B------:R-:W5:Y:S02]  /*6f80*/  LDG.E.U8 R218, desc[UR36][R14.64+0x109] ;  /* 0x000109240eda7981 */ /* 0x000f64000c1e1100 */
[----:B-----5:R-:W-:-:S05]  /*6f90*/  PRMT R8, R218, 0x8880, RZ ;  /* 0x00008880da087816 */ /* 0x020fca00000000ff */
[----:B------:R-:W-:-:S07]  /*6fa0*/  IMAD R19, R8, R217, RZ ;  /* 0x000000d908137224 */ /* 0x000fce00078e02ff */
.L_x_302:
[----:B------:R-:W-:Y:S05]  /*6fb0*/  BSYNC B1 ;  /* 0x0000000000017941 */ /* 0x000fea0003800000 */
.L_x_301:
[----:B------:R-:W-:Y:S01]  /*6fc0*/  @!P0 IMAD R63, R63, R216, R19 ;  /* 0x000000d83f3f8224 */ /* 0x000fe200078e0213 */
[----:B------:R-:W-:Y:S04]  /*6fd0*/  BSSY B1, `(.L_x_303) ;  /* 0x0000006000017945 */ /* 0x000fe80003800000 */
[----:B------:R0:W-:Y:S01]  /*6fe0*/  @!P0 STG.E.U8 desc[UR36][R6.64+0x109], R63 ;  /* 0x0001093f06008986 */ /* 0x0001e2000c101124 */
[----:B------:R-:W-:Y:S05]  /*6ff0*/  @P5 BRA `(.L_x_304) ;  /* 0x00000000000c5947 */ /* 0x000fea0003800000 */
[----:B------:R-:W5:Y:S02]  /*7000*/  LDG.E.U8 R218, desc[UR36][R10.64+0x110] ;  /* 0x000110240ada7981 */ /* 0x000f64000c1e1100 */
[----:B-----5:R-:W-:-:S05]  /*7010*/  PRMT R8, R218, 0x8880, RZ ;  /* 0x00008880da087816 */ /* 0x020fca00000000ff */
[----:B------:R-:W-:-:S07]  /*7020*/  IMAD R19, R8, R217, RZ ;  /* 0x000000d908137224 */ /* 0x000fce00078e02ff */
.L_x_304:
[----:B------:R-:W-:Y:S05]  /*7030*/  BSYNC B1 ;  /* 0x0000000000017941 */ /* 0x000fea0003800000 */
.L_x_303:
[----:B---3--:R-:W-:Y:S01]  /*7040*/  @!P5 IMAD R9, R64, R216, R19 ;  /* 0x000000d84009d224 */ /* 0x008fe200078e0213 */
[----:B------:R-:W-:Y:S04]  /*7050*/  BSSY B1, `(.L_x_305) ;  /* 0x0000006000017945 */ /* 0x000fe80003800000 */
[----:B------:R3:W-:Y:S01]  /*7060*/  @!P5 STG.E.U8 desc[UR36][R4.64+0x110], R9 ;  /* 0x000110090400d986 */ /* 0x0007e2000c101124 */
[----:B------:R-:W-:Y:S05]  /*7070*/  @P4 BRA `(.L_x_306) ;  /* 0x00000000000c4947 */ /* 0x000fea0003800000 */
[----:B------:R-:W5:Y:S02]  /*7080*/  LDG.E.U8 R218, desc[UR36][R10.64+0x111] ;  /* 0x000111240ada7981 */ /* 0x000f64000c1e1100 */
[----:B-----5:R-:W-:-:S05]  /*7090*/  PRMT R8, R218, 0x8880, RZ ;  /* 0x00008880da087816 */ /* 0x020fca00000000ff */
[----:B------:R-:W-:-:S07]  /*70a0*/  IMAD R19, R8, R217, RZ ;  /* 0x000000d908137224 */ /* 0x000fce00078e02ff */
.L_x_306:
[----:B------:R-:W-:Y:S05]  /*70b0*/  BSYNC B1 ;  /* 0x0000000000017941 */ /* 0x000fea0003800000 */
.L_x_305:
        /* <DEDUP_REMOVED lines=13> */
.L_x_308:
[----:B------:R-:W-:Y:S05]  /*7190*/  BSYNC B1 ;  /* 0x0000000000017941 */ /* 0x000fea0003800000 */
.L_x_307:
[----:B---3--:R-:W-:Y:S01]  /*71a0*/  @!P3 IMAD R9, R66, R216, R19 ;  /* 0x000000d84209b224 */ /* 0x008fe200078e0213 */
[----:B------:R-:W-:Y:S04]  /*71b0*/  BSSY B1, `(.L_x_309) ;  /* 0x0000006000017945 */ /* 0x000fe80003800000 */
[----:B------:R3:W-:Y:S01]  /*71c0*/  @!P3 STG.E.U8 desc[UR36][R6.64+0x110], R9 ;  /* 0x000110090600b986 */ /* 0x0007e2000c101124 */
[----:B------:R-:W-:Y:S05]  /*71d0*/  @P2 BRA `(.L_x_310) ;  /* 0x00000000000c2947 */ /* 0x000fea0003800000 */
[----:B------:R-:W5:Y:S02]  /*71e0*/  LDG.E.U8 R218, desc[UR36][R14.64+0x111] ;  /* 0x000111240eda7981 */ /* 0x000f64000c1e1100 */
[----:B-----5:R-:W-:-:S05]  /*71f0*/  PRMT R8, R218, 0x8880, RZ ;  /* 0x00008880da087816 */ /* 0x020fca00000000ff */
[----:B------:R-:W-:-:S07]  /*7200*/  IMAD R19, R8, R217, RZ ;  /* 0x000000d908137224 */ /* 0x000fce00078e02ff */
.L_x_310:
[----:B------:R-:W-:Y:S05]  /*7210*/  BSYNC B1 ;  /* 0x0000000000017941 */ /* 0x000fea0003800000 */
.L_x_309:
[----:B------:R-:W-:Y:S01]  /*7220*/  @!P2 IMAD R67, R67, R216, R19 ;  /* 0x000000d84343a224 */ /* 0x000fe200078e0213 */
[----:B------:R-:W-:Y:S04]  /*7230*/  BSSY B1, `(.L_x_311) ;  /* 0x0000006000017945 */ /* 0x000fe80003800000 */
[----:B------:R0:W-:Y:S01]  /*7240*/  @!P2 STG.E.U8 desc[UR36][R6.64+0x111], R67 ;  /* 0x000111430600a986 */ /* 0x0001e2000c101124 */
[----:B------:R-:W-:Y:S05]  /*7250*/  @P5 BRA `(.L_x_312) ;  /* 0x00000000000c5947 */ /* 0x000fea0003800000 */
[----:B------:R-:W5:Y:S02]  /*7260*/  LDG.E.U8 R218, desc[UR36][R10.64+0x118] ;  /* 0x000118240ada7981 */ /* 0x000f64000c1e1100 */
[----:B-----5:R-:W-:-:S05]  /*7270*/  PRMT R8, R218, 0x8880, RZ ;  /* 0x00008880da087816 */ /* 0x020fca00000000ff */
[----:B------:R-:W-:-:S07]  /*7280*/  IMAD R19, R8, R217, RZ ;  /* 0x000000d908137224 */ /* 0x000fce00078e02ff */
.L_x_312:
[----:B------:R-:W-:Y:S05]  /*7290*/  BSYNC B1 ;  /* 0x0000000000017941 */ /* 0x000fea0003800000 */
.L_x_311:
[----:B---3--:R-:W-:Y:S01]  /*72a0*/  @!P5 IMAD R9, R68, R216, R19 ;  /* 0x000000d84409d224 */ /* 0x008fe200078e0213 */
[----:B------:R-:W-:Y:S04]  /*72b0*/  BSSY B1, `(.L_x_313) ;  /* 0x0000006000017945 */ /* 0x000fe80003800000 */
[----:B------:R3:W-:Y:S01]  /*72c0*/  @!P5 STG.E.U8 desc[UR36][R4.64+0x118], R9 ;  /* 0x000118090400d986 */ /* 0x0007e2000c101124 */
[----:B------:R-:W-:Y:S05]  /*72d0*/  @P4 BRA `(.L_x_314) ;  /* 0x00000000000c4947 */ /* 0x000fea0003800000 */
[----:B------:R-:W5:Y:S02]  /*72e0*/  LDG.E.U8 R218, desc[UR36][R10.64+0x119] ;  /* 0x000119240ada7981 */ /* 0x000f64000c1e1100 */
[----:B-----5:R-:W-:-:S05]  /*72f0*/  PRMT R8, R218, 0x8880, RZ ;  /* 0x00008880da087816 */ /* 0x020fca00000000ff */
[----:B------:R-:W-:-:S07]  /*7300*/  IMAD R19, R8, R217, RZ ;  /* 0x000000d908137224 */ /* 0x000fce00078e02ff */
.L_x_314:
[----:B------:R-:W-:Y:S05]  /*7310*/  BSYNC B1 ;  /* 0x0000000000017941 */ /* 0x000fea0003800000 */
.L_x_313:
        /* <DEDUP_REMOVED lines=13> */
.L_x_316:
[----:B------:R-:W-:Y:S05]  /*73f0*/  BSYNC B1 ;  /* 0x0000000000017941 */ /* 0x000fea0003800000 */
.L_x_315:
[----:B---3--:R-:W-:Y:S01]  /*7400*/  @!P1 IMAD R9, R70, R216, R19 ;  /* 0x000000d846099224 */ /* 0x008fe200078e0213 */
[----:B------:R-:W-:Y:S04]  /*7410*/  BSSY B1, `(.L_x_317) ;  /* 0x0000006000017945 */ /* 0x000fe80003800000 */
[----:B------:R3:W-:Y:S01]  /*7420*/  @!P1 STG.E.U8 desc[UR36][R6.64+0x118], R9 ;  /* 0x0001180906009986 */ /* 0x0007e2000c101124 */
[----:B------:R-:W-:Y:S05]  /*7430*/  @P0 BRA `(.L_x_318) ;  /* 0x00000000000c0947 */ /* 0x000fea0003800000 */
[----:B------:R-:W5:Y:S02]  /*7440*/  LDG.E.U8 R218, desc[UR36][R14.64+0x119] ;  /* 0x000119240eda7981 */ /* 0x000f64000c1e1100 */
[----:B-----5:R-:W-:-:S05]  /*7450*/  PRMT R8, R218, 0x8880, RZ ;  /* 0x00008880da087816 */ /* 0x020fca00000000ff */
[----:B------:R-:W-:-:S07]  /*7460*/  IMAD R19, R8, R217, RZ ;  /* 0x000000d908137224 */ /* 0x000fce00078e02ff */
.L_x_318:
[----:B------:R-:W-:Y:S05]  /*7470*/  BSYNC B1 ;  /* 0x0000000000017941 */ /* 0x000fea0003800000 */
.L_x_317:
[----:B------:R-:W-:Y:S01]  /*7480*/  @!P0 IMAD R71, R71, R216, R19 ;  /* 0x000000d847478224 */ /* 0x000fe200078e0213 */
[----:B------:R-:W-:Y:S04]  /*7490*/  BSSY B1, `(.L_x_319) ;  /* 0x0000006000017945 */ /* 0x000fe80003800000 */
[----:B------:R0:W-:Y:S01]  /*74a0*/  @!P0 STG.E.U8 desc[UR36][R6.64+0x119], R71 ;  /* 0x0001194706008986 */ /* 0x0001e2000c101124 */
[----:B------:R-:W-:Y:S05]  /*74b0*/  @P5 BRA `(.L_x_320) ;  /* 0x00000000000c5947 */ /* 0x000fea0003800000 */
[----:B------:R-:W5:Y:S02]  /*74c0*/  LDG.E.U8 R218, desc[UR36][R10.64+0x120] ;  /* 0x000120240ada7981 */ /* 0x000f64000c1e1100 */
[----:B-----5:R-:W-:-:S05]  /*74d0*/  PRMT R8, R218, 0x8880, RZ ;  /* 0x00008880da087816 */ /* 0x020fca00000000ff */
[----:B------:R-:W-:-:S07]  /*74e0*/  IMAD R19, R8, R217, RZ ;  /* 0x000000d908137224 */ /* 0x000fce00078e02ff */
.L_x_320:
[----:B------:R-:W-:Y:S05]  /*74f0*/  BSYNC B1 ;  /* 0x0000000000017941 */ /* 0x000fea0003800000 */
.L_x_319:
[----:B---3--:R-:W-:Y:S01]  /*7500*/  @!P5 IMAD R9, R72, R216, R19 ;  /* 0x000000d84809d224 */ /* 0x008fe200078e0213 */
[----:B------:R-:W-:Y:S04]  /*7510*/  BSSY B1, `(.L_x_321) ;  /* 0x0000006000017945 */ /* 0x000fe80003800000 */
[----:B------:R3:W-:Y:S01]  /*7520*/  @!P5 STG.E.U8 desc[UR36][R4.64+0x120], R9 ;  /* 0x000120090400d986 */ /* 0x0007e2000c101124 */
[----:B------:R-:W-:Y:S05]  /*7530*/  @P4 BRA `(.L_x_322) ;  /* 0x00000000000c4947 */ /* 0x000fea0003800000 */
[----:B------:R-:W5:Y:S02]  /*7540*/  LDG.E.U8 R218, desc[UR36][R10.64+0x121] ;  /* 0x000121240ada7981 */ /* 0x000f64000c1e1100 */
[----:B-----5:R-:W-:-:S05]  /*7550*/  PRMT R8, R218, 0x8880, RZ ;  /* 0x00008880da087816 */ /* 0x020fca00000000ff */
[----:B------:R-:W-:-:S07]  /*7560*/  IMAD R19, R8, R217, RZ ;  /* 0x000000d908137224 */ /* 0x000fce00078e02ff */
.L_x_322:
[----:B------:R-:W-:Y:S05]  /*7570*/  BSYNC B1 ;  /* 0x0000000000017941 */ /* 0x000fea0003800000 */
.L_x_321:
        /* <DEDUP_REMOVED lines=13> */
.L_x_324:
[----:B------:R-:W-:Y:S05]  /*7650*/  BSYNC B1 ;  /* 0x0000000000017941 */ /* 0x000fea0003800000 */
.L_x_323:
[----:B---3--:R-:W-:Y:S01]  /*7660*/  @!P3 IMAD R9, R74, R216, R19 ;  /* 0x000000d84a09b224 */ /* 0x008fe200078e0213 */
[----:B------:R-:W-:Y:S04]  /*7670*/  BSSY B1, `(.L_x_325) ;  /* 0x0000006000017945 */ /* 0x000fe80003800000 */
[----:B------:R3:W-:Y:S01]  /*7680*/  @!P3 STG.E.U8 desc[UR36][R6.64+0x120], R9 ;  /* 0x000120090600b986 */ /* 0x0007e2000c101124 */
[----:B------:R-:W-:Y:S05]  /*7690*/  @P2 BRA `(.L_x_326) ;  /* 0x00000000000c2947 */ /* 0x000fea0003800000 */
[----:B------:R-:W5:Y:S02]  /*76a0*/  LDG.E.U8 R218, desc[UR36][R14.64+0x121] ;  /* 0x000121240eda7981 */ /* 0x000f64000c1e1100 */
[----:B-----5:R-:W-:-:S05]  /*76b0*/  PRMT R8, R218, 0x8880, RZ ;  /* 0x00008880da087816 */ /* 0x020fca00000000ff */
[----:B------:R-:W-:-:S07]  /*76c0*/  IMAD R19, R8, R217, RZ ;  /* 0x000000d908137224 */ /* 0x000fce00078e02ff */
.L_x_326:
[----:B------:R-:W-:Y:S05]  /*76d0*/  BSYNC B1 ;  /* 0x0000000000017941 */ /* 0x000fea0003800000 */
.L_x_325:
[----:B------:R-:W-:Y:S01]  /*76e0*/  @!P2 IMAD R75, R75, R216, R19 ;  /* 0x000000d84b4ba224 */ /* 0x000fe200078e0213 */
[----:B------:R-:W-:Y:S04]  /*76f0*/  BSSY B1, `(.L_x_327) ;  /* 0x0000006000017945 */ /* 0x000fe80003800000 */
[----:B------:R0:W-:Y:S01]  /*7700*/  @!P2 STG.E.U8 desc[UR36][R6.64+0x121], R75 ;  /* 0x0001214b0600a986 */ /* 0x0001e2000c101124 */
[----:B------:R-:W-:Y:S05]  /*7710*/  @P5 BRA `(.L_x_328) ;  /* 0x00000000000c5947 */ /* 0x000fea0003800000 */
[----:B------:R-:W5:Y:S02]  /*7720*/  LDG.E.U8 R218, desc[UR36][R10.64+0x128] ;  /* 0x000128240ada7981 */ /* 0x000f64000c1e1100 */
[----:B-----5:R-:W-:-:S05]  /*7730*/  PRMT R8, R218, 0x8880, RZ ;  /* 0x00008880da087816 */ /* 0x020fca00000000ff */
[----:B------:R-:W-:-:S07]  /*7740*/  IMAD R19, R8, R217, RZ ;  /* 0x000000d908137224 */ /* 0x000fce00078e02ff */
.L_x_328:
[----:B------:R-:W-:Y:S05]  /*7750*/  BSYNC B1 ;  /* 0x0000000000017941 */ /* 0x000fea0003800000 */
.L_x_327:
[----:B---3--:R-:W-:Y:S01]  /*7760*/  @!P5 IMAD R9, R76, R216, R19 ;  /* 0x000000d84c09d224 */ /* 0x008fe200078e0213 */
[----:B------:R-:W-:Y:S04]  /*7770*/  BSSY B1, `(.L_x_329) ;  /* 0x0000006000017945 */ /* 0x000fe80003800000 */
[----:B------:R3:W-:Y:S01]  /*7780*/  @!P5 STG.E.U8 desc[UR36][R4.64+0x128], R9 ;  /* 0x000128090400d986 */ /* 0x0007e2000c101124 */
[----:B------:R-:W-:Y:S05]  /*7790*/  @P4 BRA `(.L_x_330) ;  /* 0x00000000000c4947 */ /* 0x000fea0003800000 */
[----:B------:R-:W5:Y:S02]  /*77a0*/  LDG.E.U8 R218, desc[UR36][R10.64+0x129] ;  /* 0x000129240ada7981 */ /* 0x000f64000c1e1100 */
[----:B-----5:R-:W-:-:S05]  /*77b0*/  PRMT R8, R218, 0x8880, RZ ;  /* 0x00008880da087816 */ /* 0x020fca00000000ff */
[----:B------:R-:W-:-:S07]  /*77c0*/  IMAD R19, R8, R217, RZ ;  /* 0x000000d908137224 */ /* 0x000fce00078e02ff */
.L_x_330:
[----:B------:R-:W-:Y:S05]  /*77d0*/  BSYNC B1 ;  /* 0x0000000000017941 */ /* 0x000fea0003800000 */
.L_x_329:
        /* <DEDUP_REMOVED lines=13> */
.L_x_332:
[----:B------:R-:W-:Y:S05]  /*78b0*/  BSYNC B1 ;  /* 0x0000000000017941 */ /* 0x000fea0003800000 */
.L_x_331:
[----:B---3--:R-:W-:Y:S01]  /*78c0*/  @!P1 IMAD R9, R78, R216, R19 ;  /* 0x000000d84e099224 */ /* 0x008fe200078e0213 */
[----:B------:R-:W-:Y:S04]  /*78d0*/  BSSY B1, `(.L_x_333) ;  /* 0x0000006000017945 */ /* 0x000fe80003800000 */
[----:B------:R3:W-:Y:S01]  /*78e0*/  @!P1 STG.E.U8 desc[UR36][R6.64+0x128], R9 ;  /* 0x0001280906009986 */ /* 0x0007e2000c101124 */
[----:B------:R-:W-:Y:S05]  /*78f0*/  @P0 BRA `(.L_x_334) ;  /* 0x00000000000c0947 */ /* 0x000fea0003800000 */
[----:B------:R-:W5:Y:S02]  /*7900*/  LDG.E.U8 R218, desc[UR36][R14.64+0x129] ;  /* 0x000129240eda7981 */ /* 0x000f64000c1e1100 */
[----:B-----5:R-:W-:-:S05]  /*7910*/  PRMT R8, R218, 0x8880, RZ ;  /* 0x00008880da087816 */ /* 0x020fca00000000ff */
[----:B------:R-:W-:-:S07]  /*7920*/  IMAD R19, R8, R217, RZ ;  /* 0x000000d908137224 */ /* 0x000fce00078e02ff */
.L_x_334:
[----:B------:R-:W-:Y:S05]  /*7930*/  BSYNC B1 ;  /* 0x0000000000017941 */ /* 0x000fea0003800000 */
.L_x_333:
[----:B------:R-:W-:Y:S01]  /*7940*/  @!P0 IMAD R79, R79, R216, R19 ;  /* 0x000000d84f4f8224 */ /* 0x000fe200078e0213 */
[----:B------:R-:W-:Y:S04]  /*7950*/  BSSY B1, `(.L_x_335) ;  /* 0x0000006000017945 */ /* 0x000fe80003800000 */
[----:B------:R0:W-:Y:S01]  /*7960*/  @!P0 STG.E.U8 desc[UR36][R6.64+0x129], R79 ;  /* 0x0001294f06008986 */ /* 0x0001e2000c101124 */
[----:B------:R-:W-:Y:S05]  /*7970*/  @P5 BRA `(.L_x_336) ;  /* 0x00000000000c5947 */ /* 0x000fea0003800000 */
[----:B------:R-:W5:Y:S02]  /*7980*/  LDG.E.U8 R218, desc[UR36][R10.64+0x130] ;  /* 0x000130240ada7981 */ /* 0x000f64000c1e1100 */
[----:B-----5:R-:W-:-:S05]  /*7990*/  PRMT R8, R218, 0x8880, RZ ;  /* 0x00008880da087816 */ /* 0x020fca00000000ff */
[----:B------:R-:W-:-:S07]  /*79a0*/  IMAD R19, R8, R217, RZ ;  /* 0x000000d908137224 */ /* 0x000fce00078e02ff */
.L_x_336:
[----:B------:R-:W-:Y:S05]  /*79b0*/  BSYNC B1 ;  /* 0x0000000000017941 */ /* 0x000fea0003800000 */
.L_x_335:
[----:B---3--:R-:W-:Y:S01]  /*79c0*/  @!P5 IMAD R9, R80, R216, R19 ;  /* 0x000000d85009d224 */ /* 0x008fe200078e0213 */
[----:B------:R-:W-:Y:S04]  /*79d0*/  BSSY B1, `(.L_x_337) ;  /* 0x0000006000017945 */ /* 0x000fe80003800000 */
[----:B------:R3:W-:Y:S01]  /*79e0*/  @!P5 STG.E.U8 desc[UR36][R4.64+0x130], R9 ;  /* 0x000130090400d986 */ /* 0x0007e2000c101124 */
[----:B------:R-:W-:Y:S05]  /*79f0*/  @P4 BRA `(.L_x_338) ;  /* 0x00000000000c4947 */ /* 0x000fea0003800000 */
[----:B------:R-:W5:Y:S02]  /*7a00*/  LDG.E.U8 R218, desc[UR36][R10.64+0x131] ;  /* 0x000131240ada7981 */ /* 0x000f64000c1e1100 */
[----:B-----5:R-:W-:-:S05]  /*7a10*/  PRMT R8, R218, 0x8880, RZ ;  /* 0x00008880da087816 */ /* 0x020fca00000000ff */
[----:B------:R-:W-:-:S07]  /*7a20*/  IMAD R19, R8, R217, RZ ;  /* 0x000000d908137224 */ /* 0x000fce00078e02ff */
.L_x_338:
[----:B------:R-:W-:Y:S05]  /*7a30*/  BSYNC B1 ;  /* 0x0000000000017941 */ /* 0x000fea0003800000 */
.L_x_337:
        /* <DEDUP_REMOVED lines=13> */
.L_x_340:
[----:B------:R-:W-:Y:S05]  /*7b10*/  BSYNC B1 ;  /* 0x0000000000017941 */ /* 0x000fea0003800000 */
.L_x_339:
[----:B---3--:R-:W-:Y:S01]  /*7b20*/  @!P3 IMAD R9, R82, R216, R19 ;  /* 0x000000d85209b224 */ /* 0x008fe200078e0213 */
[----:B------:R-:W-:Y:S04]  /*7b30*/  BSSY B1, `(.L_x_341) ;  /* 0x0000006000017945 */ /* 0x000fe80003800000 */
[----:B------:R3:W-:Y:S01]  /*7b40*/  @!P3 STG.E.U8 desc[UR36][R6.64+0x130], R9 ;  /* 0x000130090600b986 */ /* 0x0007e2000c101124 */
[----:B------:R-:W-:Y:S05]  /*7b50*/  @P2 BRA `(.L_x_342) ;  /* 0x00000000000c2947 */ /* 0x000fea0003800000 */
[----:B------:R-:W5:Y:S02]  /*7b60*/  LDG.E.U8 R218, desc[UR36][R14.64+0x131] ;  /* 0x000131240eda7981 */ /* 0x000f64000c1e1100 */
[----:B-----5:R-:W-:-:S05]  /*7b70*/  PRMT R8, R218, 0x8880, RZ ;  /* 0x00008880da087816 */ /* 0x020fca00000000ff */
[----:B------:R-:W-:-:S07]  /*7b80*/  IMAD R19, R8, R217, RZ ;  /* 0x000000d908137224 */ /* 0x000fce00078e02ff */
.L_x_342:
[----:B------:R-:W-:Y:S05]  /*7b90*/  BSYNC B1 ;  /* 0x0000000000017941 */ /* 0x000fea0003800000 */
.L_x_341:
[----:B------:R-:W-:Y:S01]  /*7ba0*/  @!P2 IMAD R83, R83, R216, R19 ;  /* 0x000000d85353a224 */ /* 0x000fe200078e0213 */
[----:B------:R-:W-:Y:S04]  /*7bb0*/  BSSY B1, `(.L_x_343) ;  /* 0x0000006000017945 */ /* 0x000fe80003800000 */
[----:B------:R0:W-:Y:S01]  /*7bc0*/  @!P2 STG.E.U8 desc[UR36][R6.64+0x131], R83 ;  /* 0x000131530600a986 */ /* 0x0001e2000c101124 */
[----:B------:R-:W-:Y:S05]  /*7bd0*/  @P5 BRA `(.L_x_344) ;  /* 0x00000000000c5947 */ /* 0x000fea0003800000 */
[----:B------:R-:W5:Y:S02]  /*7be0*/  LDG.E.U8 R218, desc[UR36][R10.64+0x138] ;  /* 0x000138240ada7981 */ /* 0x000f64000c1e1100 */
[----:B-----5:R-:W-:-:S05]  /*7bf0*/  PRMT R8, R218, 0x8880, RZ ;  /* 0x00008880da087816 */ /* 0x020fca00000000ff */
[----:B------:R-:W-:-:S07]  /*7c00*/  IMAD R19, R8, R217, RZ ;  /* 0x000000d908137224 */ /* 0x000fce00078e02ff */
.L_x_344:
[----:B------:R-:W-:Y:S05]  /*7c10*/  BSYNC B1 ;  /* 0x0000000000017941 */ /* 0x000fea0003800000 */
.L_x_343:
[----:B---3--:R-:W-:Y:S01]  /*7c20*/  @!P5 IMAD R9, R84, R216, R19 ;  /* 0x000000d85409d224 */ /* 0x008fe200078e0213 */
[----:B------:R-:W-:Y:S04]  /*7c30*/  BSSY B1, `(.L_x_345) ;  /* 0x0000006000017945 */ /* 0x000fe80003800000 */
[----:B------:R3:W-:Y:S01]  /*7c40*/  @!P5 STG.E.U8 desc[UR36][R4.64+0x138], R9 ;  /* 0x000138090400d986 */ /* 0x0007e2000c101124 */
[----:B------:R-:W-:Y:S05]  /*7c50*/  @P4 BRA `(.L_x_346) ;  /* 0x00000000000c4947 */ /* 0x000fea0003800000 */
[----:B------:R-:W5:Y:S02]  /*7c60*/  LDG.E.U8 R218, desc[UR36][R10.64+0x139] ;  /* 0x000139240ada7981 */ /* 0x000f64000c1e1100 */
[----:B-----5:R-:W-:-:S05]  /*7c70*/  PRMT R8, R218, 0x8880, RZ ;  /* 0x00008880da087816 */ /* 0x020fca00000000ff */
[----:B------:R-:W-:-:S07]  /*7c80*/  IMAD R19, R8, R217, RZ ;  /* 0x000000d908137224 */ /* 0x000fce00078e02ff */
.L_x_346:
[----:B------:R-:W-:Y:S05]  /*7c90*/  BSYNC B1 ;  /* 0x0000000000017941 */ /* 0x000fea0003800000 */
.L_x_345:
        /* <DEDUP_REMOVED lines=13> */
.L_x_348:
[----:B------:R-:W-:Y:S05]  /*7d70*/  BSYNC B1 ;  /* 0x0000000000017941 */ /* 0x000fea0003800000 */
.L_x_347:
[----:B---3--:R-:W-:Y:S01]  /*7d80*/  @!P1 IMAD R9, R86, R216, R19 ;  /* 0x000000d856099224 */ /* 0x008fe200078e0213 */
[----:B------:R-:W-:Y:S04]  /*7d90*/  BSSY B1, `(.L_x_349) ;  /* 0x0000006000017945 */ /* 0x000fe80003800000 */
[----:B------:R3:W-:Y:S01]  /*7da0*/  @!P1 STG.E.U8 desc[UR36][R6.64+0x138], R9 ;  /* 0x0001380906009986 */ /* 0x0007e2000c101124 */
[----:B------:R-:W-:Y:S05]  /*7db0*/  @P0 BRA `(.L_x_350) ;  /* 0x00000000000c0947 */ /* 0x000fea0003800000 */
[----:B------:R-:W5:Y:S02]  /*7dc0*/  LDG.E.U8 R218, desc[UR36][R14.64+0x139] ;  /* 0x000139240eda7981 */ /* 0x000f64000c1e1100 */
[----:B-----5:R-:W-:-:S05]  /*7dd0*/  PRMT R8, R218, 0x8880, RZ ;  /* 0x00008880da087816 */ /* 0x020fca00000000ff */
[----:B------:R-:W-:-:S07]  /*7de0*/  IMAD R19, R8, R217, RZ ;  /* 0x000000d908137224 */ /* 0x000fce00078e02ff */
.L_x_350:
[----:B------:R-:W-:Y:S05]  /*7df0*/  BSYNC B1 ;  /* 0x0000000000017941 */ /* 0x000fea0003800000 */
.L_x_349:
[----:B------:R-:W-:Y:S01]  /*7e00*/  @!P0 IMAD R87, R87, R216, R19 ;  /* 0x000000d857578224 */ /* 0x000fe200078e0213 */
[----:B------:R-:W-:Y:S04]  /*7e10*/  BSSY B1, `(.L_x_351) ;  /* 0x0000006000017945 */ /* 0x000fe80003800000 */
[----:B------:R0:W-:Y:S01]  /*7e20*/  @!P0 STG.E.U8 desc[UR36][R6.64+0x139], R87 ;  /* 0x0001395706008986 */ /* 0x0001e2000c101124 */
[----:B------:R-:W-:Y:S05]  /*7e30*/  @P5 BRA `(.L_x_352) ;  /* 0x00000000000c5947 */ /* 0x000fea0003800000 */
[----:B------:R-:W5:Y:S02]  /*7e40*/  LDG.E.U8 R218, desc[UR36][R10.64+0x140] ;  /* 0x000140240ada7981 */ /* 0x000f64000c1e1100 */
[----:B-----5:R-:W-:-:S05]  /*7e50*/  PRMT R8, R218, 0x8880, RZ ;  /* 0x00008880da087816 */ /* 0x020fca00000000ff */
[----:B------:R-:W-:-:S07]  /*7e60*/  IMAD R19, R8, R217, RZ ;  /* 0x000000d908137224 */ /* 0x000fce00078e02ff */
.L_x_352:
[----:B------:R-:W-:Y:S05]  /*7e70*/  BSYNC B1 ;  /* 0x0000000000017941 */ /* 0x000fea0003800000 */
.L_x_351:
[----:B---3--:R-:W-:Y:S01]  /*7e80*/  @!P5 IMAD R9, R88, R216, R19 ;  /* 0x000000d85809d224 */ /* 0x008fe200078e0213 */
[----:B------:R-:W-:Y:S04]  /*7e90*/  BSSY B1, `(.L_x_353) ;  /* 0x0000006000017945 */ /* 0x000fe80003800000 */
[----:B------:R3:W-:Y:S01]  /*7ea0*/  @!P5 STG.E.U8 desc[UR36][R4.64+0x140], R9 ;  /* 0x000140090400d986 */ /* 0x0007e2000c101124 */
[----:B------:R-:W-:Y:S05]  /*7eb0*/  @P4 BRA `(.L_x_354) ;  /* 0x00000000000c4947 */ /* 0x000fea0003800000 */
[----:B------:R-:W5:Y:S02]  /*7ec0*/  LDG.E.U8 R218, desc[UR36][R10.64+0x141] ;  /* 0x000141240ada7981 */ /* 0x000f64000c1e1100 */
[----:B-----5:R-:W-:-:S05]  /*7ed0*/  PRMT R8, R218, 0x8880, RZ ;  /* 0x00008880da087816 */ /* 0x020fca00000000ff */
[----:B------:R-:W-:-:S07]  /*7ee0*/  IMAD R19, R8, R217, RZ ;  /* 0x000000d908137224 */ /* 0x000fce00078e02ff */
.L_x_354:
[----:B------:R-:W-:Y:S05]  /*7ef0*/  BSYNC B1 ;  /* 0x0000000000017941 */ /* 0x000fea0003800000 */
.L_x_353:
        /* <DEDUP_REMOVED lines=13> */
.L_x_356:
[----:B------:R-:W-:Y:S05]  /*7fd0*/  BSYNC B1 ;  /* 0x0000000000017941 */ /* 0x000fea0003800000 */
.L_x_355:
[----:B---3--:R-:W-:Y:S01]  /*7fe0*/  @!P3 IMAD R9, R90, R216, R19 ;  /* 0x000000d85a09b224 */ /* 0x008fe200078e0213 */
[----:B------:R-:W-:Y:S04]  /*7ff0*/  BSSY B1, `(.L_x_357) ;  /* 0x0000006000017945 */ /* 0x000fe80003800000 */
[----:B------:R3:W-:Y:S01]  /*8000*/  @!P3 STG.E.U8 desc[UR36][R6.64+0x140], R9 ;  /* 0x000140090600b986 */ /* 0x0007e2000c101124 */
[----:B------:R-:W-:Y:S05]  /*8010*/  @P2 BRA `(.L_x_358) ;  /* 0x00000000000c2947 */ /* 0x000fea0003800000 */
[----:B------:R-:W5:Y:S02]  /*8020*/  LDG.E.U8 R218, desc[UR36][R14.64+0x141] ;  /* 0x000141240eda7981 */ /* 0x000f64000c1e1100 */
[----:B-----5:R-:W-:-:S05]  /*8030*/  PRMT R8, R218, 0x8880, RZ ;  /* 0x00008880da087816 */ /* 0x020fca00000000ff */
[----:B------:R-:W-:-:S07]  /*8040*/  IMAD R19, R8, R217, RZ ;  /* 0x000000d908137224 */ /* 0x000fce00078e02ff */
.L_x_358:
[----:B------:R-:W-:Y:S05]  /*8050*/  BSYNC B1 ;  /* 0x0000000000017941 */ /* 0x000fea0003800000 */
.L_x_357:
[----:B------:R-:W-:Y:S01]  /*8060*/  @!P2 IMAD R91, R91, R216, R19 ;  /* 0x000000d85b5ba224 */ /* 0x000fe200078e0213 */
[----:B------:R-:W-:Y:S04]  /*8070*/  BSSY B1, `(.L_x_359) ;  /* 0x0000006000017945 */ /* 0x000fe80003800000 */
[----:B------:R0:W-:Y:S01]  /*8080*/  @!P2 STG.E.U8 desc[UR36][R6.64+0x141], R91 ;  /* 0x0001415b0600a986 */ /* 0x0001e2000c101124 */
[----:B------:R-:W-:Y:S05]  /*8090*/  @P5 BRA `(.L_x_360) ;  /* 0x00000000000c5947 */ /* 0x000fea0003800000 */
[----:B------:R-:W5:Y:S02]  /*80a0*/  LDG.E.U8 R218, desc[UR36][R10.64+0x148] ;  /* 0x000148240ada7981 */ /* 0x000f64000c1e1100 */
[----:B-----5:R-:W-:-:S05]  /*80b0*/  PRMT R8, R218, 0x8880, RZ ;  /* 0x00008880da087816 */ /* 0x020fca00000000ff */
[----:B------:R-:W-:-:S07]  /*80c0*/  IMAD R19, R8, R217, RZ ;  /* 0x000000d908137224 */ /* 0x000fce00078e02ff */
.L_x_360:
[----:B------:R-:W-:Y:S05]  /*80d0*/  BSYNC B1 ;  /* 0x0000000000017941 */ /* 0x000fea0003800000 */
.L_x_359:
[----:B---3--:R-:W-:Y:S01]  /*80e0*/  @!P5 IMAD R9, R92, R216, R19 ;  /* 0x000000d85c09d224 */ /* 0x008fe200078e0213 */
[----:B------:R-:W-:Y:S04]  /*80f0*/  BSSY B1, `(.L_x_361) ;  /* 0x0000006000017945 */ /* 0x000fe80003800000 */
[----:B------:R3:W-:Y:S01]  /*8100*/  @!P5 STG.E.U8 desc[UR36][R4.64+0x148], R9 ;  /* 0x000148090400d986 */ /* 0x0007e2000c101124 */
[----:B------:R-:W-:Y:S05]  /*8110*/  @P4 BRA `(.L_x_362) ;  /* 0x00000000000c4947 */ /* 0x000fea0003800000 */
[----:B------:R-:W5:Y:S02]  /*8120*/  LDG.E.U8 R218, desc[UR36][R10.64+0x149] ;  /* 0x000149240ada7981 */ /* 0x000f64000c1e1100 */
[----:B-----5:R-:W-:-:S05]  /*8130*/  PRMT R8, R218, 0x8880, RZ ;  /* 0x00008880da087816 */ /* 0x020fca00000000ff */
[----:B------:R-:W-:-:S07]  /*8140*/  IMAD R19, R8, R217, RZ ;  /* 0x000000d908137224 */ /* 0x000fce00078e02ff */
.L_x_362:
[----:B------:R-:W-:Y:S05]  /*8150*/  BSYNC B1 ;  /* 0x0000000000017941 */ /* 0x000fea0003800000 */
.L_x_361:
        /* <DEDUP_REMOVED lines=13> */
.L_x_364:
[----:B------:R-:W-:Y:S05]  /*8230*/  BSYNC B1 ;  /* 0x0000000000017941 */ /* 0x000fea0003800000 */
.L_x_363:
[----:B---3--:R-:W-:Y:S01]  /*8240*/  @!P1 IMAD R9, R94, R216, R19 ;  /* 0x000000d85e099224 */ /* 0x008fe200078e0213 */
[----:B------:R-:W-:Y:S04]  /*8250*/  BSSY B1, `(.L_x_365) ;  /* 0x0000006000017945 */ /* 0x000fe80003800000 */
[----:B------:R3:W-:Y:S01]  /*8260*/  @!P1 STG.E.U8 desc[UR36][R6.64+0x148], R9 ;  /* 0x0001480906009986 */ /* 0x0007e2000c101124 */
[----:B------:R-:W-:Y:S05]  /*8270*/  @P0 BRA `(.L_x_366) ;  /* 0x00000000000c0947 */ /* 0x000fea0003800000 */
[----:B------:R-:W5:Y:S02]  /*8280*/  LDG.E.U8 R218, desc[UR36][R14.64+0x149] ;  /* 0x000149240eda7981 */ /* 0x000f64000c1e1100 */
[----:B-----5:R-:W-:-:S05]  /*8290*/  PRMT R8, R218, 0x8880, RZ ;  /* 0x00008880da087816 */ /* 0x020fca00000000ff */
[----:B------:R-:W-:-:S07]  /*82a0*/  IMAD R19, R8, R217, RZ ;  /* 0x000000d908137224 */ /* 0x000fce00078e02ff */
.L_x_366:
[----:B------:R-:W-:Y:S05]  /*82b0*/  BSYNC B1 ;  /* 0x0000000000017941 */ /* 0x000fea0003800000 */
.L_x_365:
[----:B------:R-:W-:Y:S01]  /*82c0*/  @!P0 IMAD R95, R95, R216, R19 ;  /* 0x000000d85f5f8224 */ /* 0x000fe200078e0213 */
[----:B------:R-:W-:Y:S04]  /*82d0*/  BSSY B1, `(.L_x_367) ;  /* 0x0000006000017945 */ /* 0x000fe80003800000 */
[----:B------:R0:W-:Y:S01]  /*82e0*/  @!P0 STG.E.U8 desc[UR36][R6.64+0x149], R95 ;  /* 0x0001495f06008986 */ /* 0x0001e2000c101124 */
[----:B------:R-:W-:Y:S05]  /*82f0*/  @P5 BRA `(.L_x_368) ;  /* 0x00000000000c5947 */ /* 0x000fea0003800000 */
[----:B------:R-:W5:Y:S02]  /*8300*/  LDG.E.U8 R218, desc[UR36][R10.64+0x150] ;  /* 0x000150240ada7981 */ /* 0x000f64000c1e1100 */
[----:B-----5:R-:W-:-:S05]  /*8310*/  PRMT R8, R218, 0x8880, RZ ;  /* 0x00008880da087816 */ /* 0x020fca00000000ff */
[----:B------:R-:W-:-:S07]  /*8320*/  IMAD R19, R8, R217, RZ ;  /* 0x000000d908137224 */ /* 0x000fce00078e02ff */
.L_x_368:
[----:B------:R-:W-:Y:S05]  /*8330*/  BSYNC B1 ;  /* 0x0000000000017941 */ /* 0x000fea0003800000 */
.L_x_367:
[----:B---3--:R-:W-:Y:S01]  /*8340*/  @!P5 IMAD R9, R96, R216, R19 ;  /* 0x000000d86009d224 */ /* 0x008fe200078e0213 */
[----:B------:R-:W-:Y:S04]  /*8350*/  BSSY B1, `(.L_x_369) ;  /* 0x0000006000017945 */ /* 0x000fe80003800000 */
[----:B------:R3:W-:Y:S01]  /*8360*/  @!P5 STG.E.U8 desc[UR36][R4.64+0x150], R9 ;  /* 0x000150090400d986 */ /* 0x0007e2000c101124 */
[----:B------:R-:W-:Y:S05]  /*8370*/  @P4 BRA `(.L_x_370) ;  /* 0x00000000000c4947 */ /* 0x000fea0003800000 */
[----:B------:R-:W5:Y:S02]  /*8380*/  LDG.E.U8 R218, desc[UR36][R10.64+0x151] ;  /* 0x000151240ada7981 */ /* 0x000f64000c1e1100 */
[----:B-----5:R-:W-:-:S05]  /*8390*/  PRMT R8, R218, 0x8880, RZ ;  /* 0x00008880da087816 */ /* 0x020fca00000000ff */
[----:B------:R-:W-:-:S07]  /*83a0*/  IMAD R19, R8, R217, RZ ;  /* 0x000000d908137224 */ /* 0x000fce00078e02ff */
.L_x_370:
[----:B------:R-:W-:Y:S05]  /*83b0*/  BSYNC B1 ;  /* 0x0000000000017941 */ /* 0x000fea0003800000 */
.L_x_369:
        /* <DEDUP_REMOVED lines=13> */
.L_x_372:
[----:B------:R-:W-:Y:S05]  /*8490*/  BSYNC B1 ;  /* 0x0000000000017941 */ /* 0x000fea0003800000 */
.L_x_371:
[----:B---3--:R-:W-:Y:S01]  /*84a0*/  @!P3 IMAD R9, R98, R216, R19 ;  /* 0x000000d86209b224 */ /* 0x008fe200078e0213 */
[----:B------:R-:W-:Y:S04]  /*84b0*/  BSSY B1, `(.L_x_373) ;  /* 0x0000006000017945 */ /* 0x000fe80003800000 */
[----:B------:R3:W-:Y:S01]  /*84c0*/  @!P3 STG.E.U8 desc[UR36][R6.64+0x150], R9 ;  /* 0x000150090600b986 */ /* 0x0007e2000c101124 */
[----:B------:R-:W-:Y:S05]  /*84d0*/  @P2 BRA `(.L_x_374) ;  /* 0x00000000000c2947 */ /* 0x000fea0003800000 */
[----:B------:R-:W5:Y:S02]  /*84e0*/  LDG.E.U8 R218, desc[UR36][R14.64+0x151] ;  /* 0x000151240eda7981 */ /* 0x000f64000c1e1100 */
[----:B-----5:R-:W-:-:S05]  /*84f0*/  PRMT R8, R218, 0x8880, RZ ;  /* 0x00008880da087816 */ /* 0x020fca00000000ff */
[----:B------:R-:W-:-:S07]  /*8500*/  IMAD R19, R8, R217, RZ ;  /* 0x000000d908137224 */ /* 0x000fce00078e02ff */
.L_x_374:
[----:B------:R-:W-:Y:S05]  /*8510*/  BSYNC B1 ;  /* 0x0000000000017941 */ /* 0x000fea0003800000 */
.L_x_373:
[----:B------:R-:W-:Y:S01]  /*8520*/  @!P2 IMAD R99, R99, R216, R19 ;  /* 0x000000d86363a224 */ /* 0x000fe200078e0213 */
[----:B------:R-:W-:Y:S04]  /*8530*/  BSSY B1, `(.L_x_375) ;  /* 0x0000006000017945 */ /* 0x000fe80003800000 */
[----:B------:R0:W-:Y:S01]  /*8540*/  @!P2 STG.E.U8 desc[UR36][R6.64+0x151], R99 ;  /* 0x000151630600a986 */ /* 0x0001e2000c101124 */
[----:B------:R-:W-:Y:S05]  /*8550*/  @P5 BRA `(.L_x_376) ;  /* 0x00000000000c5947 */ /* 0x000fea0003800000 */
[----:B------:R-:W5:Y:S02]  /*8560*/  LDG.E.U8 R218, desc[UR36][R10.64+0x158] ;  /* 0x000158240ada7981 */ /* 0x000f64000c1e1100 */
[----:B-----5:R-:W-:-:S05]  /*8570*/  PRMT R8, R218, 0x8880, RZ ;  /* 0x00008880da087816 */ /* 0x020fca00000000ff */
[----:B------:R-:W-:-:S07]  /*8580*/  IMAD R19, R8, R217, RZ ;  /* 0x000000d908137224 */ /* 0x000fce00078e02ff */
.L_x_376:
[----:B------:R-:W-:Y:S05]  /*8590*/  BSYNC B1 ;  /* 0x0000000000017941 */ /* 0x000fea0003800000 */
.L_x_375:
[----:B---3--:R-:W-:Y:S01]  /*85a0*/  @!P5 IMAD R9, R100, R216, R19 ;  /* 0x000000d86409d224 */ /* 0x008fe200078e0213 */
[----:B------:R-:W-:Y:S04]  /*85b0*/  BSSY B1, `(.L_x_377) ;  /* 0x0000006000017945 */ /* 0x000fe80003800000 */
[----:B------:R3:W-:Y:S01]  /*85c0*/  @!P5 STG.E.U8 desc[UR36][R4.64+0x158], R9 ;  /* 0x000158090400d986 */ /* 0x0007e2000c101124 */
[----:B------:R-:W-:Y:S05]  /*85d0*/  @P4 BRA `(.L_x_378) ;  /* 0x00000000000c4947 */ /* 0x000fea0003800000 */
[----:B------:R-:W5:Y:S02]  /*85e0*/  LDG.E.U8 R218, desc[UR36][R10.64+0x159] ;  /* 0x000159240ada7981 */ /* 0x000f64000c1e1100 */
[----:B-----5:R-:W-:-:S05]  /*85f0*/  PRMT R8, R218, 0x8880, RZ ;  /* 0x00008880da087816 */ /* 0x020fca00000000ff */
[----:B------:R-:W-:-:S07]  /*8600*/  IMAD R19, R8, R217, RZ ;  /* 0x000000d908137224 */ /* 0x000fce00078e02ff */
.L_x_378:
[----:B------:R-:W-:Y:S05]  /*8610*/  BSYNC B1 ;  /* 0x0000000000017941 */ /* 0x000fea0003800000 */
.L_x_377:
        /* <DEDUP_REMOVED lines=13> */
.L_x_380:
[----:B------:R-:W-:Y:S05]  /*86f0*/  BSYNC B1 ;  /* 0x0000000000017941 */ /* 0x000fea0003800000 */
.L_x_379:
[----:B---3--:R-:W-:Y:S01]  /*8700*/  @!P1 IMAD R9, R102, R216, R19 ;  /* 0x000000d866099224 */ /* 0x008fe200078e0213 */
[----:B------:R-:W-:Y:S04]  /*8710*/  BSSY B1, `(.L_x_381) ;  /* 0x0000006000017945 */ /* 0x000fe80003800000 */
[----:B------:R3:W-:Y:S01]  /*8720*/  @!P1 STG.E.U8 desc[UR36][R6.64+0x158], R9 ;  /* 0x0001580906009986 */ /* 0x0007e2000c101124 */
[----:B------:R-:W-:Y:S05]  /*8730*/  @P4 BRA `(.L_x_382) ;  /* 0x00000000000c4947 */ /* 0x000fea0003800000 */
[----:B------:R-:W5:Y:S02]  /*8740*/  LDG.E.U8 R218, desc[UR36][R14.64+0x159] ;  /* 0x000159240eda7981 */ /* 0x000f64000c1e1100 */
[----:B-----5:R-:W-:-:S05]  /*8750*/  PRMT R8, R218, 0x8880, RZ ;  /* 0x00008880da087816 */ /* 0x020fca00000000ff */
[----:B------:R-:W-:-:S07]  /*8760*/  IMAD R19, R8, R217, RZ ;  /* 0x000000d908137224 */ /* 0x000fce00078e02ff */
.L_x_382:
[----:B------:R-:W-:Y:S05]  /*8770*/  BSYNC B1 ;  /* 0x0000000000017941 */ /* 0x000fea0003800000 */
.L_x_381:
[----:B------:R-:W-:Y:S01]  /*8780*/  @!P4 IMAD R103, R103, R216, R19 ;  /* 0x000000d86767c224 */ /* 0x000fe200078e0213 */
[----:B------:R-:W-:Y:S04]  /*8790*/  BSSY B1, `(.L_x_383) ;  /* 0x0000006000017945 */ /* 0x000fe80003800000 */
[----:B------:R0:W-:Y:S01]  /*87a0*/  @!P4 STG.E.U8 desc[UR36][R6.64+0x159], R103 ;  /* 0x000159670600c986 */ /* 0x0001e2000c101124 */
[----:B------:R-:W-:Y:S05]  /*87b0*/  @P5 BRA `(.L_x_384) ;  /* 0x00000000000c5947 */ /* 0x000fea0003800000 */
[----:B------:R-:W5:Y:S02]  /*87c0*/  LDG.E.U8 R218, desc[UR36][R10.64+0x160] ;  /* 0x000160240ada7981 */ /* 0x000f64000c1e1100 */
[----:B-----5:R-:W-:-:S05]  /*87d0*/  PRMT R8, R218, 0x8880, RZ ;  /* 0x00008880da087816 */ /* 0x020fca00000000ff */
[----:B------:R-:W-:-:S07]  /*87e0*/  IMAD R19, R8, R217, RZ ;  /* 0x000000d908137224 */ /* 0x000fce00078e02ff */
.L_x_384:
[----:B------:R-:W-:Y:S05]  /*87f0*/  BSYNC B1 ;  /* 0x0000000000017941 */ /* 0x000fea0003800000 */
.L_x_383:
[----:B---3--:R-:W-:Y:S01]  /*8800*/  @!P5 IMAD R9, R104, R216, R19 ;  /* 0x000000d86809d224 */ /* 0x008fe200078e0213 */
[----:B------:R-:W-:Y:S04]  /*8810*/  BSSY B1, `(.L_x_385) ;  /* 0x0000006000017945 */ /* 0x000fe80003800000 */
[----:B------:R3:W-:Y:S01]  /*8820*/  @!P5 STG.E.U8 desc[UR36][R4.64+0x160], R9 ;  /* 0x000160090400d986 */ /* 0x0007e2000c101124 */
[----:B------:R-:W-:Y:S05]  /*8830*/  @P0 BRA `(.L_x_386) ;  /* 0x00000000000c0947 */ /* 0x000fea0003800000 */
[----:B------:R-:W5:Y:S02]  /*8840*/  LDG.E.U8 R218, desc[UR36][R10.64+0x161] ;  /* 0x000161240ada7981 */ /* 0x000f64000c1e1100 */
[----:B-----5:R-:W-:-:S05]  /*8850*/  PRMT R8, R218, 0x8880, RZ ;  /* 0x00008880da087816 */ /* 0x020fca00000000ff */
[----:B------:R-:W-:-:S07]  /*8860*/  IMAD R19, R8, R217, RZ ;  /* 0x000000d908137224 */ /* 0x000fce00078e02ff */
.L_x_386:
[----:B------:R-:W-:Y:S05]  /*8870*/  BSYNC B1 ;  /* 0x0000000000017941 */ /* 0x000fea0003800000 */
.L_x_385:
        /* <DEDUP_REMOVED lines=13> */
.L_x_388:
[----:B------:R-:W-:Y:S05]  /*8950*/  BSYNC B1 ;  /* 0x0000000000017941 */ /* 0x000fea0003800000 */
.L_x_387:
[----:B---3--:R-:W-:Y:S01]  /*8960*/  @!P3 IMAD R9, R106, R216, R19 ;  /* 0x000000d86a09b224 */ /* 0x008fe200078e0213 */
[----:B------:R-:W-:Y:S04]  /*8970*/  BSSY B1, `(.L_x_389) ;  /* 0x0000006000017945 */ /* 0x000fe80003800000 */
[----:B------:R3:W-:Y:S01]  /*8980*/  @!P3 STG.E.U8 desc[UR36][R6.64+0x160], R9 ;  /* 0x000160090600b986 */ /* 0x0007e2000c101124 */
[----:B------:R-:W-:Y:S05]  /*8990*/  @P2 BRA `(.L_x_390) ;  /* 0x00000000000c2947 */ /* 0x000fea0003800000 */
[----:B------:R-:W5:Y:S02]  /*89a0*/  LDG.E.U8 R218, desc[UR36][R14.64+0x161] ;  /* 0x000161240eda7981 */ /* 0x000f64000c1e1100 */
[----:B-----5:R-:W-:-:S05]  /*89b0*/  PRMT R8, R218, 0x8880, RZ ;  /* 0x00008880da087816 */ /* 0x020fca00000000ff */
[----:B------:R-:W-:-:S07]  /*89c0*/  IMAD R19, R8, R217, RZ ;  /* 0x000000d908137224 */ /* 0x000fce00078e02ff */
.L_x_390:
[----:B------:R-:W-:Y:S05]  /*89d0*/  BSYNC B1 ;  /* 0x0000000000017941 */ /* 0x000fea0003800000 */
.L_x_389:
[----:B------:R-:W-:Y:S01]  /*89e0*/  @!P2 IMAD R107, R107, R216, R19 ;  /* 0x000000d86b6ba224 */ /* 0x000fe200078e0213 */
[----:B------:R-:W-:Y:S04]  /*89f0*/  BSSY B1, `(.L_x_391) ;  /* 0x0000006000017945 */ /* 0x000fe80003800000 */
[----:B------:R0:W-:Y:S01]  /*8a00*/  @!P2 STG.E.U8 desc[UR36][R6.64+0x161], R107 ;  /* 0x0001616b0600a986 */ /* 0x0001e2000c101124 */
[----:B------:R-:W-:Y:S05]  /*8a10*/  @P0 BRA `(.L_x_392) ;  /* 0x00000000000c0947 */ /* 0x000fea0003800000 */
[----:B------:R-:W5:Y:S02]  /*8a20*/  LDG.E.U8 R218, desc[UR36][R10.64+0x168] ;  /* 0x000168240ada7981 */ /* 0x000f64000c1e1100 */
[----:B-----5:R-:W-:-:S05]  /*8a30*/  PRMT R8, R218, 0x8880, RZ ;  /* 0x00008880da087816 */ /* 0x020fca00000000ff */
[----:B------:R-:W-:-:S07]  /*8a40*/  IMAD R19, R8, R217, RZ ;  /* 0x000000d908137224 */ /* 0x000fce00078e02ff */
.L_x_392:
[----:B------:R-:W-:Y:S05]  /*8a50*/  BSYNC B1 ;  /* 0x0000000000017941 */ /* 0x000fea0003800000 */
.L_x_391:
[----:B---3--:R-:W-:Y:S01]  /*8a60*/  @!P0 IMAD R9, R108, R216, R19 ;  /* 0x000000d86c098224 */ /* 0x008fe200078e0213 */
[----:B------:R-:W-:Y:S04]  /*8a70*/  BSSY B1, `(.L_x_393) ;  /* 0x0000006000017945 */ /* 0x000fe80003800000 */
[----:B------:R3:W-:Y:S01]  /*8a80*/  @!P0 STG.E.U8 desc[UR36][R4.64+0x168], R9 ;  /* 0x0001680904008986 */ /* 0x0007e2000c101124 */
[----:B------:R-:W-:Y:S05]  /*8a90*/  @P5 BRA `(.L_x_394) ;  /* 0x00000000000c5947 */ /* 0x000fea0003800000 */
[----:B------:R-:W5:Y:S02]  /*8aa0*/  LDG.E.U8 R218, desc[UR36][R10.64+0x169] ;  /* 0x000169240ada7981 */ /* 0x000f64000c1e1100 */
[----:B-----5:R-:W-:-:S05]  /*8ab0*/  PRMT R8, R218, 0x8880, RZ ;  /* 0x00008880da087816 */ /* 0x020fca00000000ff */
[----:B------:R-:W-:-:S07]  /*8ac0*/  IMAD R19, R8, R217, RZ ;  /* 0x000000d908137224 */ /* 0x000fce00078e02ff */
.L_x_394:
[----:B------:R-:W-:Y:S05]  /*8ad0*/  BSYNC B1 ;  /* 0x0000000000017941 */ /* 0x000fea0003800000 */
.L_x_393:
        /* <DEDUP_REMOVED lines=13> */
.L_x_396:
[----:B------:R-:W-:Y:S05]  /*8bb0*/  BSYNC B1 ;  /* 0x0000000000017941 */ /* 0x000fea0003800000 */
.L_x_395:
[----:B---3--:R-:W-:Y:S01]  /*8bc0*/  @!P4 IMAD R9, R110, R216, R19 ;  /* 0x000000d86e09c224 */ /* 0x008fe200078e0213 */
[----:B------:R-:W-:Y:S04]  /*8bd0*/  BSSY B1, `(.L_x_397) ;  /* 0x0000006000017945 */ /* 0x000fe80003800000 */
[----:B------:R3:W-:Y:S01]  /*8be0*/  @!P4 STG.E.U8 desc[UR36][R6.64+0x168], R9 ;  /* 0x000168090600c986 */ /* 0x0007e2000c101124 */
[----:B------:R-:W-:Y:S05]  /*8bf0*/  @P1 BRA `(.L_x_398) ;  /* 0x00000000000c1947 */ /* 0x000fea0003800000 */
[----:B------:R-:W5:Y:S02]  /*8c00*/  LDG.E.U8 R218, desc[UR36][R14.64+0x169] ;  /* 0x000169240eda7981 */ /* 0x000f64000c1e1100 */
[----:B-----5:R-:W-:-:S05]  /*8c10*/  PRMT R8, R218, 0x8880, RZ ;  /* 0x00008880da087816 */ /* 0x020fca00000000ff */
[----:B------:R-:W-:-:S07]  /*8c20*/  IMAD R19, R8, R217, RZ ;  /* 0x000000d908137224 */ /* 0x000fce00078e02ff */
.L_x_398:
[----:B------:R-:W-:Y:S05]  /*8c30*/  BSYNC B1 ;  /* 0x0000000000017941 */ /* 0x000fea0003800000 */
.L_x_397:
[----:B------:R-:W-:Y:S01]  /*8c40*/  @!P1 IMAD R111, R111, R216, R19 ;  /* 0x000000d86f6f9224 */ /* 0x000fe200078e0213 */
[----:B------:R-:W-:Y:S04]  /*8c50*/  BSSY B1, `(.L_x_399) ;  /* 0x0000006000017945 */ /* 0x000fe80003800000 */
[----:B------:R0:W-:Y:S01]  /*8c60*/  @!P1 STG.E.U8 desc[UR36][R6.64+0x169], R111 ;  /* 0x0001696f06009986 */ /* 0x0001e2000c101124 */
[----:B------:R-:W-:Y:S05]  /*8c70*/  @P3 BRA `(.L_x_400) ;  /* 0x00000000000c3947 */ /* 0x000fea0003800000 */
[----:B------:R-:W5:Y:S02]  /*8c80*/  LDG.E.U8 R218, desc[UR36][R10.64+0x170] ;  /* 0x000170240ada7981 */ /* 0x000f64000c1e1100 */
[----:B-----5:R-:W-:-:S05]  /*8c90*/  PRMT R8, R218, 0x8880, RZ ;  /* 0x00008880da087816 */ /* 0x020fca00000000ff */
[----:B------:R-:W-:-:S07]  /*8ca0*/  IMAD R19, R8, R217, RZ ;  /* 0x000000d908137224 */ /* 0x000fce00078e02ff */
.L_x_400:
[----:B------:R-:W-:Y:S05]  /*8cb0*/  BSYNC B1 ;  /* 0x0000000000017941 */ /* 0x000fea0003800000 */
.L_x_399:
[----:B---3--:R-:W-:Y:S01]  /*8cc0*/  @!P3 IMAD R9, R112, R216, R19 ;  /* 0x000000d87009b224 */ /* 0x008fe200078e0213 */
[----:B------:R-:W-:Y:S04]  /*8cd0*/  BSSY B1, `(.L_x_401) ;  /* 0x0000006000017945 */ /* 0x000fe80003800000 */
[----:B------:R3:W-:Y:S01]  /*8ce0*/  @!P3 STG.E.U8 desc[UR36][R4.64+0x170], R9 ;  /* 0x000170090400b986 */ /* 0x0007e2000c101124 */
[----:B------:R-:W-:Y:S05]  /*8cf0*/  @P5 BRA `(.L_x_402) ;  /* 0x00000000000c5947 */ /* 0x000fea0003800000 */
[----:B------:R-:W5:Y:S02]  /*8d00*/  LDG.E.U8 R218, desc[UR36][R10.64+0x171] ;  /* 0x000171240ada7981 */ /* 0x000f64000c1e1100 */
[----:B-----5:R-:W-:-:S05]  /*8d10*/  PRMT R8, R218, 0x8880, RZ ;  /* 0x00008880da087816 */ /* 0x020fca00000000ff */
[----:B------:R-:W-:-:S07]  /*8d20*/  IMAD R19, R8, R217, RZ ;  /* 0x000000d908137224 */ /* 0x000fce00078e02ff */
.L_x_402:
[----:B------:R-:W-:Y:S05]  /*8d30*/  BSYNC B1 ;  /* 0x0000000000017941 */ /* 0x000fea0003800000 */
.L_x_401:
        /* <DEDUP_REMOVED lines=9> */
[----:B------:R-:W-:Y:S01]  /*8dd0*/  ISETP.LT.OR P3, PT, R3, 0x9, !P3 ;  /* 0x000000090300780c */ /* 0x000fe20005f61670 */
[----:B------:R-:W-:-:S12]  /*8de0*/  @P2 BRA `(.L_x_404) ;  /* 0x00000000000c2947 */ /* 0x000fd80003800000 */
[----:B------:R-:W5:Y:S02]  /*8df0*/  LDG.E.U8 R218, desc[UR36][R14.64+0x170] ;  /* 0x000170240eda7981 */ /* 0x000f64000c1e1100 */
[----:B-----5:R-:W-:-:S05]  /*8e00*/  PRMT R0, R218, 0x8880, RZ ;  /* 0x00008880da007816 */ /* 0x020fca00000000ff */
[----:B------:R-:W-:-:S07]  /*8e10*/  IMAD R19, R0, R217, RZ ;  /* 0x000000d900137224 */ /* 0x000fce00078e02ff */
.L_x_404:
[----:B------:R-:W-:Y:S05]  /*8e20*/  BSYNC B1 ;  /* 0x0000000000017941 */ /* 0x000fea0003800000 */
.L_x_403:
[----:B---3--:R-:W-:Y:S01]  /*8e30*/  @!P2 IMAD R9, R114, R216, R19 ;  /* 0x000000d87209a224 */ /* 0x008fe200078e0213 */
[----:B------:R-:W-:Y:S04]  /*8e40*/  BSSY B1, `(.L_x_405) ;  /* 0x0000006000017945 */ /* 0x000fe80003800000 */
[----:B------:R3:W-:Y:S01]  /*8e50*/  @!P2 STG.E.U8 desc[UR36][R6.64+0x170], R9 ;  /* 0x000170090600a986 */ /* 0x0007e2000c101124 */
[----:B------:R-:W-:Y:S05]  /*8e60*/  @P0 BRA `(.L_x_406) ;  /* 0x00000000000c0947 */ /* 0x000fea0003800000 */
[----:B------:R-:W5:Y:S02]  /*8e70*/  LDG.E.U8 R218, desc[UR36][R14.64+0x171] ;  /* 0x000171240eda7981 */ /* 0x000f64000c1e1100 */
[----:B-----5:R-:W-:-:S05]  /*8e80*/  PRMT R0, R218, 0x8880, RZ ;  /* 0x00008880da007816 */ /* 0x020fca00000000ff */
[----:B------:R-:W-:-:S07]  /*8e90*/  IMAD R19, R0, R217, RZ ;  /* 0x000000d900137224 */ /* 0x000fce00078e02ff */
.L_x_406:
[----:B------:R-:W-:Y:S05]  /*8ea0*/  BSYNC B1 ;  /* 0x0000000000017941 */ /* 0x000fea0003800000 */
.L_x_405:
[----:B------:R-:W-:Y:S01]  /*8eb0*/  @!P0 IMAD R115, R115, R216, R19 ;  /* 0x000000d873738224 */ /* 0x000fe200078e0213 */
[----:B------:R-:W-:Y:S04]  /*8ec0*/  BSSY B1, `(.L_x_407) ;  /* 0x0000006000017945 */ /* 0x000fe80003800000 */
[----:B------:R0:W-:Y:S01]  /*8ed0*/  @!P0 STG.E.U8 desc[UR36][R6.64+0x171], R115 ;  /* 0x0001717306008986 */ /* 0x0001e2000c101124 */
[----:B------:R-:W-:Y:S05]  /*8ee0*/  @P5 BRA `(.L_x_408) ;  /* 0x00000000000c5947 */ /* 0x000fea0003800000 */
[----:B------:R-:W5:Y:S02]  /*8ef0*/  LDG.E.U8 R218, desc[UR36][R10.64+0x178] ;  /* 0x000178240ada7981 */ /* 0x000f64000c1e1100 */
[----:B-----5:R-:W-:-:S05]  /*8f00*/  PRMT R0, R218, 0x8880, RZ ;  /* 0x00008880da007816 */ /* 0x020fca00000000ff */
[----:B------:R-:W-:-:S07]  /*8f10*/  IMAD R19, R0, R217, RZ ;  /* 0x000000d900137224 */ /* 0x000fce00078e02ff */
.L_x_408:
[----:B------:R-:W-:Y:S05]  /*8f20*/  BSYNC B1 ;  /* 0x0000000000017941 */ /* 0x000fea0003800000 */
.L_x_407:
[----:B---3--:R-:W-:Y:S01]  /*8f30*/  @!P5 IMAD R9, R116, R216, R19 ;  /* 0x000000d87409d224 */ /* 0x008fe200078e0213 */
[----:B------:R-:W-:Y:S04]  /*8f40*/  BSSY B1, `(.L_x_409) ;  /* 0x0000006000017945 */ /* 0x000fe80003800000 */
[----:B------:R3:W-:Y:S01]  /*8f50*/  @!P5 STG.E.U8 desc[UR36][R4.64+0x178], R9 ;  /* 0x000178090400d986 */ /* 0x0007e2000c101124 */
[----:B------:R-:W-:Y:S05]  /*8f60*/  @P4 BRA `(.L_x_410) ;  /* 0x00000000000c4947 */ /* 0x000fea0003800000 */
[----:B------:R-:W5:Y:S02]  /*8f70*/  LDG.E.U8 R218, desc[UR36][R10.64+0x179] ;  /* 0x000179240ada7981 */ /* 0x000f64000c1e1100 */
[----:B-----5:R-:W-:-:S05]  /*8f80*/  PRMT R0, R218, 0x8880, RZ ;  /* 0x00008880da007816 */ /* 0x020fca00000000ff */
[----:B------:R-:W-:-:S07]  /*8f90*/  IMAD R19, R0, R217, RZ ;  /* 0x000000d900137224 */ /* 0x000fce00078e02ff */
.L_x_410:
[----:B------:R-:W-:Y:S05]  /*8fa0*/  BSYNC B1 ;  /* 0x0000000000017941 */ /* 0x000fea0003800000 */
.L_x_409:
[----:B------:R-:W-:Y:S01]  /*8fb0*/  @!P4 IMAD R117, R117, R216, R19 ;  /* 0x000000d87575c224 */ /* 0x000fe200078e0213 */
[----:B------:R-:W-:Y:S04]  /*8fc0*/  BSSY B1, `(.L_x_411) ;  /* 0x0000006000017945 */ /* 0x000fe80003800000 */
[----:B------:R0:W-:Y:S01]  /*8fd0*/  @!P4 STG.E.U8 desc[UR36][R4.64+0x179], R117 ;  /* 0x000179750400c986 */ /* 0x0001e2000c101124 */
[----:B------:R-:W-:Y:S05]  /*8fe0*/  @P3 BRA `(.L_x_412) ;  /* 0x00000000000c3947 */ /* 0x000fea0003800000 */
[----:B------:R-:W5:Y:S02]  /*8ff0*/  LDG.E.U8 R218, desc[UR36][R14.64+0x178] ;  /* 0x000178240eda7981 */ /* 0x000f64000c1e1100 */
[----:B-----5:R-:W-:-:S05]  /*9000*/  PRMT R0, R218, 0x8880, RZ ;  /* 0x00008880da007816 */ /* 0x020fca00000000ff */
[----:B------:R-:W-:-:S07]  /*9010*/  IMAD R19, R0, R217, RZ ;  /* 0x000000d900137224 */ /* 0x000fce00078e02ff */
.L_x_412:
[----:B------:R-:W-:Y:S05]  /*9020*/  BSYNC B1 ;  /* 0x0000000000017941 */ /* 0x000fea0003800000 */
.L_x_411:
[----:B0123--:R-:W-:Y:S01]  /*9030*/  @!P3 IMAD R5, R118, R216, R19 ;  /* 0x000000d87605b224 */ /* 0x00ffe200078e0213 */
[----:B------:R-:W-:Y:S01]  /*9040*/  ISETP.LT.OR P1, PT, R3, 0x9, !P1 ;  /* 0x000000090300780c */ /* 0x000fe20004f21670 */
[----:B------:R-:W-:Y:S03]  /*9050*/  BSSY B1, `(.L_x_413) ;  /* 0x0000006000017945 */ /* 0x000fe60003800000 */
[----:B------:R0:W-:Y:S09]  /*9060*/  @!P3 STG.E.U8 desc[UR36][R6.64+0x178], R5 ;  /* 0x000178050600b986 */ /* 0x0001f2000c101124 */
[----:B------:R-:W-:Y:S05]  /*9070*/  @P1 BRA `(.L_x_414) ;  /* 0x00000000000c1947 */ /* 0x000fea0003800000 */
[----:B------:R-:W2:Y:S02]  /*9080*/  LDG.E.U8 R218, desc[UR36][R14.64+0x179] ;  /* 0x000179240eda7981 */ /* 0x000ea4000c1e1100 */
[----:B--2---:R-:W-:-:S05]  /*9090*/  PRMT R0, R218, 0x8880, RZ ;  /* 0x00008880da007816 */ /* 0x004fca00000000ff */
[----:B------:R-:W-:-:S07]  /*90a0*/  IMAD R19, R0, R217, RZ ;  /* 0x000000d900137224 */ /* 0x000fce00078e02ff */
.L_x_414:
[----:B------:R-:W-:Y:S05]  /*90b0*/  BSYNC B1 ;  /* 0x0000000000017941 */ /* 0x000fea0003800000 */
.L_x_413:
[----:B------:R-:W-:Y:S01]  /*90c0*/  IMAD R19, R119, R216, R19 ;  /* 0x000000d877137224 */ /* 0x000fe200078e0213 */
[----:B------:R-:W-:Y:S06]  /*90d0*/  @P1 BRA `(.L_x_415) ;  /* 0x0000002800881947 */ /* 0x000fec0003800000 */
[----:B------:R1:W-:Y:S01]  /*90e0*/  STG.E.U8 desc[UR36][R6.64+0x179], R19 ;  /* 0x0001791306007986 */ /* 0x0003e2000c101124 */
[----:B------:R-:W-:Y:S05]  /*90f0*/  BRA `(.L_x_415) ;  /* 0x0000002800807947 */ /* 0x000fea0003800000 */
.L_x_30:
[C---:B------:R-:W-:Y:S02]  /*9100*/  ISETP.GE.AND P1, PT, R0.reuse, 0x1, PT ;  /* 0x000000010000780c */ /* 0x040fe40003f26270 */
[----:B------:R-:W-:Y:S02]  /*9110*/  ISETP.GE.AND P2, PT, R0, 0x2, PT ;  /* 0x000000020000780c */ /* 0x000fe40003f46270 */
[C---:B------:R-:W-:Y:S02]  /*9120*/  ISETP.LT.OR P4, PT, R3.reuse, 0x1, !P1 ;  /* 0x000000010300780c */ /* 0x040fe40004f81670 */
[C---:B------:R-:W-:Y:S02]  /*9130*/  ISETP.LT.OR P5, PT, R3.reuse, 0x1, !P2 ;  /* 0x000000010300780c */ /* 0x040fe400057a1670 */
[C---:B------:R-:W-:Y:S02]  /*9140*/  ISETP.LT.OR P1, PT, R3.reuse, 0x9, !P1 ;  /* 0x000000090300780c */ /* 0x040fe40004f21670 */
[----:B------:R-:W-:-:S02]  /*9150*/  ISETP.LT.OR P2, PT, R3, 0x9, !P2 ;  /* 0x000000090300780c */ /* 0x000fc40005741670 */
[C---:B------:R-:W-:Y:S02]  /*9160*/  ISETP.GE.AND P3, PT, R0.reuse, 0x9, PT ;  /* 0x000000090000780c */ /* 0x040fe40003f66270 */
[----:B------:R-:W-:-:S03]  /*9170*/  ISETP.GE.AND P0, PT, R0, 0xa, PT ;  /* 0x0000000a0000780c */ /* 0x000fc60003f06270 */
[-C--:B------:R-:W-:Y:S02]  /*9180*/  @!P4 IMAD R9, R120, R216.reuse, RZ ;  /* 0x000000d87809c224 */ /* 0x080fe400078e02ff */
[-C--:B------:R-:W-:Y:S02]  /*9190*/  @!P5 IMAD R121, R121, R216.reuse, RZ ;  /* 0x000000d87979d224 */ /* 0x080fe400078e02ff */
[-C--:B------:R-:W-:Y:S01]  /*91a0*/  @!P1 IMAD R11, R122, R216.reuse, RZ ;  /* 0x000000d87a0b9224 */ /* 0x080fe200078e02ff */
[----:B------:R0:W-:Y:S01]  /*91b0*/  @!P4 STG.E.U8 desc[UR36][R4.64], R9 ;  /* 0x000000090400c986 */ /* 0x0001e2000c101124 */
[----:B------:R-:W-:Y:S01]  /*91c0*/  ISETP.LT.OR P4, PT, R3, 0x1, !P3 ;  /* 0x000000010300780c */ /* 0x000fe20005f81670 */
[----:B------:R-:W-:Y:S02]  /*91d0*/  @!P2 IMAD R123, R123, R216, RZ ;  /* 0x000000d87b7ba224 */ /* 0x000fe400078e02ff */
[----:B------:R-:W-:Y:S01]  /*91e0*/  @!P5 STG.E.U8 desc[UR36][R4.64+0x1], R121 ;  /* 0x000001790400d986 */ /* 0x000fe2000c101124 */
[----:B------:R-:W-:-:S02]  /*91f0*/  ISETP.LT.OR P5, PT, R3, 0x1, !P0 ;  /* 0x000000010300780c */ /* 0x000fc400047a1670 */
[C---:B------:R-:W-:Y:S01]  /*9200*/  ISETP.LT.OR P0, PT, R3.reuse, 0x9, !P0 ;  /* 0x000000090300780c */ /* 0x040fe20004701670 */
[----:B------:R1:W-:Y:S01]  /*9210*/  @!P1 STG.E.U8 desc[UR36][R6.64], R11 ;  /* 0x0000000b06009986 */ /* 0x0003e2000c101124 */
[----:B------:R-:W-:Y:S02]  /*9220*/  ISETP.LT.OR P1, PT, R3, 0x9, !P3 ;  /* 0x000000090300780c */ /* 0x000fe40005f21670 */
[C---:B------:R-:W-:Y:S01]  /*9230*/  ISETP.GE.AND P3, PT, R0.reuse, 0x11, PT ;  /* 0x000000110000780c */ /* 0x040fe20003f66270 */
[----:B------:R-:W-:Y:S01]  /*9240*/  @!P2 STG.E.U8 desc[UR36][R6.64+0x1], R123 ;  /* 0x0000017b0600a986 */ /* 0x000fe2000c101124 */
[----:B------:R-:W-:Y:S01]  /*9250*/  ISETP.GE.AND P2, PT, R0, 0x12, PT ;  /* 0x000000120000780c */ /* 0x000fe20003f46270 */
[----:B------:R-:W-:-:S04]  /*9260*/  @!P4 IMAD R13, R124, R216, RZ ;  /* 0x000000d87c0dc224 */ /* 0x000fc800078e02ff */
[-C--:B------:R-:W-:Y:S01]  /*9270*/  @!P5 IMAD R125, R125, R216.reuse, RZ ;  /* 0x000000d87d7dd224 */ /* 0x080fe200078e02ff */
[----:B------:R-:W-:Y:S01]  /*9280*/  @!P4 STG.E.U8 desc[UR36][R4.64+0x8], R13 ;  /* 0x0000080d0400c986 */ /* 0x000fe2000c101124 */
[----:B------:R-:W-:Y:S01]  /*9290*/  ISETP.LT.OR P4, PT, R3, 0x1, !P3 ;  /* 0x000000010300780c */ /* 0x000fe20005f81670 */
[-C--:B------:R-:W-:Y:S02]  /*92a0*/  @!P0 IMAD R127, R127, R216.reuse, RZ ;  /* 0x000000d87f7f8224 */ /* 0x080fe400078e02ff */
[----:B------:R-:W-:Y:S01]  /*92b0*/  @!P5 STG.E.U8 desc[UR36][R4.64+0x9], R125 ;  /* 0x0000097d0400d986 */ /* 0x000fe2000c101124 */
[C---:B------:R-:W-:Y:S01]  /*92c0*/  ISETP.LT.OR P5, PT, R3.reuse, 0x1, !P2 ;  /* 0x000000010300780c */ /* 0x040fe200057a1670 */
[----:B0-----:R-:W-:Y:S01]  /*92d0*/  @!P1 IMAD R9, R126, R216, RZ ;  /* 0x000000d87e099224 */ /* 0x001fe200078e02ff */
[----:B------:R-:W-:Y:S01]  /*92e0*/  ISETP.LT.OR P2, PT, R3, 0x9, !P2 ;  /* 0x000000090300780c */ /* 0x000fe20005741670 */
[----:B------:R-:W-:Y:S01]  /*92f0*/  @!P0 STG.E.U8 desc[UR36][R6.64+0x9], R127 ;  /* 0x0000097f06008986 */ /* 0x000fe2000c101124 */
[----:B------:R-:W-:-:S03]  /*9300*/  ISETP.GE.AND P0, PT, R0, 0x1a, PT ;  /* 0x0000001a0000780c */ /* 0x000fc60003f06270 */
[----:B------:R0:W-:Y:S01]  /*9310*/  @!P1 STG.E.U8 desc[UR36][R6.64+0x8], R9 ;  /* 0x0000080906009986 */ /* 0x0001e2000c101124 */
[----:B------:R-:W-:Y:S01]  /*9320*/  ISETP.LT.OR P1, PT, R3, 0x9, !P3 ;  /* 0x000000090300780c */ /* 0x000fe20005f21670 */
[----:B-1----:R-:W-:Y:S01]  /*9330*/  @!P4 IMAD R11, R128, R216, RZ ;  /* 0x000000d8800bc224 */ /* 0x002fe200078e02ff */
[----:B------:R-:W-:-:S03]  /*9340*/  ISETP.GE.AND P3, PT, R0, 0x19, PT ;  /* 0x000000190000780c */ /* 0x000fc60003f66270 */
[-C--:B------:R-:W-:Y:S01]  /*9350*/  @!P5 IMAD R129, R129, R216.reuse, RZ ;  /* 0x000000d88181d224 */ /* 0x080fe200078e02ff */
[----:B------:R-:W-:Y:S01]  /*9360*/  @!P4 STG.E.U8 desc[UR36][R4.64+0x10], R11 ;  /* 0x0000100b0400c986 */ /* 0x000fe2000c101124 */
[----:B------:R-:W-:Y:S01]  /*9370*/  ISETP.LT.OR P4, PT, R3, 0x1, !P3 ;  /* 0x000000010300780c */ /* 0x000fe20005f81670 */
[-C--:B------:R-:W-:Y:S02]  /*9380*/  @!P2 IMAD R131, R131, R216.reuse, RZ ;  /* 0x000000d88383a224 */ /* 0x080fe400078e02ff */
[----:B------:R-:W-:Y:S01]  /*9390*/  @!P5 STG.E.U8 desc[UR36][R4.64+0x11], R129 ;  /* 0x000011810400d986 */ /* 0x000fe2000c101124 */
[----:B------:R-:W-:Y:S02]  /*93a0*/  ISETP.LT.OR P5, PT, R3, 0x1, !P0 ;  /* 0x000000010300780c */ /* 0x000fe400047a1670 */
[----:B0-----:R-:W-:Y:S01]  /*93b0*/  @!P1 IMAD R9, R130, R216, RZ ;  /* 0x000000d882099224 */ /* 0x001fe200078e02ff */
[----:B------:R-:W-:Y:S01]  /*93c0*/  @!P2 STG.E.U8 desc[UR36][R6.64+0x11], R131 ;  /* 0x000011830600a986 */ /* 0x000fe2000c101124 */
[----:B------:R-:W-:-:S02]  /*93d0*/  ISETP.GE.AND P2, PT, R0, 0x22, PT ;  /* 0x000000220000780c */ /* 0x000fc40003f46270 */
[C---:B------:R-:W-:Y:S01]  /*93e0*/  ISETP.LT.OR P0, PT, R3.reuse, 0x9, !P0 ;  /* 0x000000090300780c */ /* 0x040fe20004701670 */
[----:B------:R0:W-:Y:S01]  /*93f0*/  @!P1 STG.E.U8 desc[UR36][R6.64+0x10], R9 ;  /* 0x0000100906009986 */ /* 0x0001e2000c101124 */
[----:B------:R-:W-:Y:S01]  /*9400*/  ISETP.LT.OR P1, PT, R3, 0x9, !P3 ;  /* 0x000000090300780c */ /* 0x000fe20005f21670 */
[----:B------:R-:W-:Y:S01]  /*9410*/  @!P4 IMAD R13, R132, R216, RZ ;  /* 0x000000d8840dc224 */ /* 0x000fe200078e02ff */
[----:B------:R-:W-:-:S03]  /*9420*/  ISETP.GE.AND P3, PT, R0, 0x21, PT ;  /* 0x000000210000780c */ /* 0x000fc60003f66270 */
[----:B------:R-:W-:Y:S01]  /*9430*/  @!P5 IMAD R133, R133, R216, RZ ;  /* 0x000000d88585d224 */ /* 0x000fe200078e02ff */
[----:B------:R-:W-:Y:S01]  /*9440*/  @!P4 STG.E.U8 desc[UR36][R4.64+0x18], R13 ;  /* 0x0000180d0400c986 */ /* 0x000fe2000c101124 */
[----:B------:R-:W-:-:S03]  /*9450*/  ISETP.LT.OR P4, PT, R3, 0x1, !P3 ;  /* 0x000000010300780c */ /* 0x000fc60005f81670 */
[----:B------:R-:W-:Y:S01]  /*9460*/  @!P5 STG.E.U8 desc[UR36][R4.64+0x19], R133 ;  /* 0x000019850400d986 */ /* 0x000fe2000c101124 */
[----:B------:R-:W-:Y:S01]  /*9470*/  ISETP.LT.OR P5, PT, R3, 0x1, !P2 ;  /* 0x000000010300780c */ /* 0x000fe200057a1670 */
[-C--:B------:R-:W-:Y:S01]  /*9480*/  @!P0 IMAD R135, R135, R216.reuse, RZ ;  /* 0x000000d887878224 */ /* 0x080fe200078e02ff */
[----:B------:R-:W-:Y:S01]  /*9490*/  ISETP.LT.OR P2, PT, R3, 0x9, !P2 ;  /* 0x000000090300780c */ /* 0x000fe20005741670 */
[----:B0-----:R-:W-:-:S03]  /*94a0*/  @!P1 IMAD R9, R134, R216, RZ ;  /* 0x000000d886099224 */ /* 0x001fc600078e02ff */
[----:B------:R-:W-:Y:S01]  /*94b0*/  @!P0 STG.E.U8 desc[UR36][R6.64+0x19], R135 ;  /* 0x0000198706008986 */ /* 0x000fe2000c101124 */
[----:B------:R-:W-:Y:S02]  /*94c0*/  ISETP.GE.AND P0, PT, R0, 0x2a, PT ;  /* 0x0000002a0000780c */ /* 0x000fe40003f06270 */
[-C--:B------:R-:W-:Y:S01]  /*94d0*/  @!P4 IMAD R11, R136, R216.reuse, RZ ;  /* 0x000000d8880bc224 */ /* 0x080fe200078e02ff */
[----:B------:R0:W-:Y:S01]  /*94e0*/  @!P1 STG.E.U8 desc[UR36][R6.64+0x18], R9 ;  /* 0x0000180906009986 */ /* 0x0001e2000c101124 */
[----:B------:R-:W-:Y:S02]  /*94f0*/  ISETP.LT.OR P1, PT, R3, 0x9, !P3 ;  /* 0x000000090300780c */ /* 0x000fe40005f21670 */
[-C--:B------:R-:W-:Y:S01]  /*9500*/  @!P5 IMAD R137, R137, R216.reuse, RZ ;  /* 0x000000d88989d224 */ /* 0x080fe200078e02ff */
[----:B------:R-:W-:Y:S01]  /*9510*/  ISETP.GE.AND P3, PT, R0, 0x29, PT ;  /* 0x000000290000780c */ /* 0x000fe20003f66270 */
[----:B------:R-:W-:Y:S01]  /*9520*/  @!P4 STG.E.U8 desc[UR36][R4.64+0x20], R11 ;  /* 0x0000200b0400c986 */ /* 0x000fe2000c101124 */
[----:B------:R-:W-:-:S02]  /*9530*/  @!P2 IMAD R139, R139, R216, RZ ;  /* 0x000000d88b8ba224 */ /* 0x000fc400078e02ff */
[C---:B------:R-:W-:Y:S01]  /*9540*/  ISETP.LT.OR P4, PT, R3.reuse, 0x1, !P3 ;  /* 0x000000010300780c */ /* 0x040fe20005f81670 */
[----:B------:R-:W-:Y:S01]  /*9550*/  @!P5 STG.E.U8 desc[UR36][R4.64+0x21], R137 ;  /* 0x000021890400d986 */ /* 0x000fe2000c101124 */
[C---:B------:R-:W-:Y:S02]  /*9560*/  ISETP.LT.OR P5, PT, R3.reuse, 0x1, !P0 ;  /* 0x000000010300780c */ /* 0x040fe400047a1670 */
[----:B------:R-:W-:Y:S01]  /*9570*/  ISETP.LT.OR P0, PT, R3, 0x9, !P0 ;  /* 0x000000090300780c */ /* 0x000fe20004701670 */
[----:B------:R-:W-:Y:S01]  /*9580*/  @!P2 STG.E.U8 desc[UR36][R6.64+0x21], R139 ;  /* 0x0000218b0600a986 */ /* 0x000fe2000c101124 */
[----:B0-----:R-:W-:Y:S01]  /*9590*/  @!P1 IMAD R9, R138, R216, RZ ;  /* 0x000000d88a099224 */ /* 0x001fe200078e02ff */
[----:B------:R-:W-:-:S04]  /*95a0*/  ISETP.GE.AND P2, PT, R0, 0x32, PT ;  /* 0x000000320000780c */ /* 0x000fc80003f46270 */
[----:B------:R0:W-:Y:S01]  /*95b0*/  @!P1 STG.E.U8 desc[UR36][R6.64+0x20], R9 ;  /* 0x0000200906009986 */ /* 0x0001e2000c101124 */
[----:B------:R-:W-:Y:S01]  /*95c0*/  ISETP.LT.OR P1, PT, R3, 0x9, !P3 ;  /* 0x000000090300780c */ /* 0x000fe20005f21670 */
[-C--:B------:R-:W-:Y:S01]  /*95d0*/  @!P4 IMAD R13, R140, R216.reuse, RZ ;  /* 0x000000d88c0dc224 */ /* 0x080fe200078e02ff */
[----:B------:R-:W-:Y:S01]  /*95e0*/  ISETP.GE.AND P3, PT, R0, 0x31, PT ;  /* 0x000000310000780c */ /* 0x000fe20003f66270 */
[-C--:B------:R-:W-:Y:S02]  /*95f0*/  @!P5 IMAD R141, R141, R216.reuse, RZ ;  /* 0x000000d88d8dd224 */ /* 0x080fe400078e02ff */
[----:B------:R-:W-:Y:S01]  /*9600*/  @!P0 IMAD R143, R143, R216, RZ ;  /* 0x000000d88f8f8224 */ /* 0x000fe200078e02ff */
[----:B------:R-:W-:Y:S01]  /*9610*/  @!P4 STG.E.U8 desc[UR36][R4.64+0x28], R13 ;  /* 0x0000280d0400c986 */ /* 0x000fe2000c101124 */
[----:B------:R-:W-:-:S03]  /*9620*/  ISETP.LT.OR P4, PT, R3, 0x1, !P3 ;  /* 0x000000010300780c */ /* 0x000fc60005f81670 */
[----:B------:R-:W-:Y:S01]  /*9630*/  @!P5 STG.E.U8 desc[UR36][R4.64+0x29], R141 ;  /* 0x0000298d0400d986 */ /* 0x000fe2000c101124 */
[C---:B------:R-:W-:Y:S02]  /*9640*/  ISETP.LT.OR P5, PT, R3.reuse, 0x1, !P2 ;  /* 0x000000010300780c */ /* 0x040fe400057a1670 */
[-C--:B0-----:R-:W-:Y:S01]  /*9650*/  @!P1 IMAD R9, R142, R216.reuse, RZ ;  /* 0x000000d88e099224 */ /* 0x081fe200078e02ff */
[----:B------:R-:W-:Y:S01]  /*9660*/  @!P0 STG.E.U8 desc[UR36][R6.64+0x29], R143 ;  /* 0x0000298f06008986 */ /* 0x000fe2000c101124 */
[C---:B------:R-:W-:Y:S02]  /*9670*/  ISETP.LT.OR P2, PT, R3.reuse, 0x9, !P2 ;  /* 0x000000090300780c */ /* 0x040fe40005741670 */
[----:B------:R-:W-:Y:S01]  /*9680*/  ISETP.GE.AND P0, PT, R0, 0x3a, PT ;  /* 0x0000003a0000780c */ /* 0x000fe20003f06270 */
[----:B------:R0:W-:Y:S01]  /*9690*/  @!P1 STG.E.U8 desc[UR36][R6.64+0x28], R9 ;  /* 0x0000280906009986 */ /* 0x0001e2000c101124 */
[----:B------:R-:W-:Y:S01]  /*96a0*/  ISETP.LT.OR P1, PT, R3, 0x9, !P3 ;  /* 0x000000090300780c */ /* 0x000fe20005f21670 */
[----:B------:R-:W-:Y:S01]  /*96b0*/  @!P4 IMAD R11, R144, R216, RZ ;  /* 0x000000d8900bc224 */ /* 0x000fe200078e02ff */
[----:B------:R-:W-:-:S03]  /*96c0*/  ISETP.GE.AND P3, PT, R0, 0x39, PT ;  /* 0x000000390000780c */ /* 0x000fc60003f66270 */
[-C--:B------:R-:W-:Y:S01]  /*96d0*/  @!P5 IMAD R145, R145, R216.reuse, RZ ;  /* 0x000000d89191d224 */ /* 0x080fe200078e02ff */
[----:B------:R-:W-:Y:S01]  /*96e0*/  @!P4 STG.E.U8 desc[UR36][R4.64+0x30], R11 ;  /* 0x0000300b0400c986 */ /* 0x000fe2000c101124 */
[----:B------:R-:W-:Y:S02]  /*96f0*/  ISETP.LT.OR P4, PT, R3, 0x1, !P3 ;  /* 0x000000010300780c */ /* 0x000fe40005f81670 */
[-C--:B------:R-:W-:Y:S01]  /*9700*/  @!P2 IMAD R147, R147, R216.reuse, RZ ;  /* 0x000000d89393a224 */ /* 0x080fe200078e02ff */
        /* <DEDUP_REMOVED lines=212> */
[----:B0-----:R-:W-:Y:S01]  /*a450*/  @!P1 IMAD R9, R206, R216, RZ ;  /* 0x000000d8ce099224 */ /* 0x001fe200078e02ff */
[----:B------:R-:W-:Y:S01]  /*a460*/  ISETP.LT.OR P2, PT, R3, 0x9, !P2 ;  /* 0x000000090300780c */ /* 0x000fe20005741670 */
[----:B------:R-:W-:Y:S01]  /*a470*/  @!P0 STG.E.U8 desc[UR36][R6.64+0xa9], R207 ;  /* 0x0000a9cf06008986 */ /* 0x000fe2000c101124 */
[----:B------:R-:W-:-:S03]  /*a480*/  ISETP.GE.AND P0, PT, R0, 0xba, PT ;  /* 0x000000ba0000780c */ /* 0x000fc60003f06270 */
[----:B------:R0:W-:Y:S01]  /*a490*/  @!P1 STG.E.U8 desc[UR36][R6.64+0xa8], R9 ;  /* 0x0000a80906009986 */ /* 0x0001e2000c101124 */
[-C--:B------:R-:W-:Y:S01]  /*a4a0*/  @!P4 IMAD R11, R208, R216.reuse, RZ ;  /* 0x000000d8d00bc224 */ /* 0x080fe200078e02ff */
[----:B------:R-:W-:Y:S02]  /*a4b0*/  ISETP.LT.OR P1, PT, R3, 0x9, !P3 ;  /* 0x000000090300780c */ /* 0x000fe40005f21670 */
[----:B------:R-:W-:Y:S01]  /*a4c0*/  ISETP.GE.AND P3, PT, R0, 0xb9, PT ;  /* 0x000000b90000780c */ /* 0x000fe20003f66270 */
[-C--:B------:R-:W-:Y:S01]  /*a4d0*/  @!P5 IMAD R209, R209, R216.reuse, RZ ;  /* 0x000000d8d1d1d224 */ /* 0x080fe200078e02ff */
[----:B------:R-:W-:Y:S02]  /*a4e0*/  @!P4 STG.E.U8 desc[UR36][R4.64+0xb0], R11 ;  /* 0x0000b00b0400c986 */ /* 0x000fe4000c101124 */
[----:B------:R-:W-:Y:S01]  /*a4f0*/  ISETP.LT.OR P4, PT, R3, 0x1, !P3 ;  /* 0x000000010300780c */ /* 0x000fe20005f81670 */
[----:B------:R-:W-:Y:S01]  /*a500*/  @!P2 IMAD R211, R211, R216, RZ ;  /* 0x000000d8d3d3a224 */ /* 0x000fe200078e02ff */
[----:B------:R-:W-:Y:S01]  /*a510*/  @!P5 STG.E.U8 desc[UR36][R4.64+0xb1], R209 ;  /* 0x0000b1d10400d986 */ /* 0x000fe2000c101124 */
[----:B------:R-:W-:-:S02]  /*a520*/  ISETP.LT.OR P5, PT, R3, 0x1, !P0 ;  /* 0x000000010300780c */ /* 0x000fc400047a1670 */
[C---:B------:R-:W-:Y:S01]  /*a530*/  ISETP.LT.OR P0, PT, R3.reuse, 0x9, !P0 ;  /* 0x000000090300780c */ /* 0x040fe20004701670 */
[----:B------:R-:W-:Y:S01]  /*a540*/  @!P2 STG.E.U8 desc[UR36][R6.64+0xb1], R211 ;  /* 0x0000b1d30600a986 */ /* 0x000fe2000c101124 */
[-C--:B0-----:R-:W-:Y:S01]  /*a550*/  @!P1 IMAD R9, R210, R216.reuse, RZ ;  /* 0x000000d8d2099224 */ /* 0x081fe200078e02ff */
[----:B------:R-:W-:Y:S02]  /*a560*/  ISETP.LT.OR P2, PT, R3, 0x9, !P3 ;  /* 0x000000090300780c */ /* 0x000fe40005f41670 */
[----:B------:R-:W-:Y:S02]  /*a570*/  ISETP.GE.AND P3, PT, R0, 0xc1, PT ;  /* 0x000000c10000780c */ /* 0x000fe40003f66270 */
[----:B------:R0:W-:Y:S01]  /*a580*/  @!P1 STG.E.U8 desc[UR36][R6.64+0xb0], R9 ;  /* 0x0000b00906009986 */ /* 0x0001e2000c101124 */
[-C--:B------:R-:W-:Y:S01]  /*a590*/  @!P4 IMAD R13, R212, R216.reuse, RZ ;  /* 0x000000d8d40dc224 */ /* 0x080fe200078e02ff */
[----:B------:R-:W-:Y:S02]  /*a5a0*/  ISETP.GE.AND P1, PT, R0, 0xc2, PT ;  /* 0x000000c20000780c */ /* 0x000fe40003f26270 */
[----:B------:R-:W-:-:S02]  /*a5b0*/  @!P5 IMAD R213, R213, R216, RZ ;  /* 0x000000d8d5d5d224 */ /* 0x000fc400078e02ff */
[----:B------:R-:W-:Y:S01]  /*a5c0*/  @!P4 STG.E.U8 desc[UR36][R4.64+0xb8], R13 ;  /* 0x0000b80d0400c986 */ /* 0x000fe2000c101124 */
[----:B------:R-:W-:Y:S01]  /*a5d0*/  ISETP.LT.OR P4, PT, R3, 0x1, !P3 ;  /* 0x000000010300780c */ /* 0x000fe20005f81670 */
[-C--:B------:R-:W-:Y:S01]  /*a5e0*/  @!P0 IMAD R215, R215, R216.reuse, RZ ;  /* 0x000000d8d7d78224 */ /* 0x080fe200078e02ff */
[C---:B------:R-:W-:Y:S01]  /*a5f0*/  ISETP.LT.OR P3, PT, R3.reuse, 0x9, !P3 ;  /* 0x000000090300780c */ /* 0x040fe20005f61670 */
[----:B------:R-:W-:Y:S01]  /*a600*/  @!P5 STG.E.U8 desc[UR36][R4.64+0xb9], R213 ;  /* 0x0000b9d50400d986 */ /* 0x000fe2000c101124 */
[C---:B------:R-:W-:Y:S01]  /*a610*/  ISETP.LT.OR P5, PT, R3.reuse, 0x1, !P1 ;  /* 0x000000010300780c */ /* 0x040fe20004fa1670 */
[----:B0-----:R-:W-:Y:S01]  /*a620*/  @!P2 IMAD R9, R214, R216, RZ ;  /* 0x000000d8d609a224 */ /* 0x001fe200078e02ff */
[----:B------:R-:W-:Y:S01]  /*a630*/  ISETP.LT.OR P1, PT, R3, 0x9, !P1 ;  /* 0x000000090300780c */ /* 0x000fe20004f21670 */
[----:B------:R-:W-:Y:S01]  /*a640*/  @!P0 STG.E.U8 desc[UR36][R6.64+0xb9], R215 ;  /* 0x0000b9d706008986 */ /* 0x000fe2000c101124 */
[----:B------:R-:W-:-:S03]  /*a650*/  ISETP.GE.AND P0, PT, R0, 0xca, PT ;  /* 0x000000ca0000780c */ /* 0x000fc60003f06270 */
[----:B------:R0:W-:Y:S01]  /*a660*/  @!P2 STG.E.U8 desc[UR36][R6.64+0xb8], R9 ;  /* 0x0000b8090600a986 */ /* 0x0001e2000c101124 */
[----:B------:R-:W-:Y:S01]  /*a670*/  ISETP.GE.AND P2, PT, R0, 0xc9, PT ;  /* 0x000000c90000780c */ /* 0x000fe20003f46270 */
[----:B------:R-:W-:-:S04]  /*a680*/  @!P4 IMAD R11, R24, R216, RZ ;  /* 0x000000d8180bc224 */ /* 0x000fc800078e02ff */
[-C--:B------:R-:W-:Y:S01]  /*a690*/  @!P5 IMAD R25, R25, R216.reuse, RZ ;  /* 0x000000d81919d224 */ /* 0x080fe200078e02ff */
        /* <DEDUP_REMOVED lines=12> */
[-C--:B------:R-:W-:Y:S02]  /*a760*/  @!P4 IMAD R29, R29, R216.reuse, RZ ;  /* 0x000000d81d1dc224 */ /* 0x080fe400078e02ff */
[-C--:B------:R-:W-:Y:S02]  /*a770*/  @!P0 IMAD R31, R31, R216.reuse, RZ ;  /* 0x000000d81f1f8224 */ /* 0x080fe400078e02ff */
[-C--:B------:R-:W-:Y:S01]  /*a780*/  @!P5 IMAD R13, R28, R216.reuse, RZ ;  /* 0x000000d81c0dd224 */ /* 0x080fe200078e02ff */
[----:B------:R-:W-:Y:S01]  /*a790*/  @!P4 STG.E.U8 desc[UR36][R4.64+0xc9], R29 ;  /* 0x0000c91d0400c986 */ /* 0x000fe2000c101124 */
[C---:B------:R-:W-:Y:S02]  /*a7a0*/  ISETP.LT.OR P4, PT, R3.reuse, 0x1, !P3 ;  /* 0x000000010300780c */ /* 0x040fe40005f81670 */
        /* <DEDUP_REMOVED lines=291> */
[----:B------:R1:W-:Y:S01]  /*b9e0*/  @!P4 STG.E.U8 desc[UR36][R4.64+0x170], R11 ;  /* 0x0001700b0400c986 */ /* 0x0003e2000c101124 */
[----:B------:R-:W-:Y:S01]  /*b9f0*/  ISETP.LT.OR P4, PT, R3, 0x1, !P2 ;  /* 0x000000010300780c */ /* 0x000fe20005781670 */
[-C--:B------:R-:W-:Y:S01]  /*ba00*/  @!P1 IMAD R115, R115, R216.reuse, RZ ;  /* 0x000000d873739224 */ /* 0x080fe200078e02ff */
[C---:B------:R-:W-:Y:S01]  /*ba10*/  ISETP.LT.OR P2, PT, R3.reuse, 0x9, !P2 ;  /* 0x000000090300780c */ /* 0x040fe20005741670 */
[----:B------:R2:W-:Y:S01]  /*ba20*/  @!P5 STG.E.U8 desc[UR36][R4.64+0x171], R113 ;  /* 0x000171710400d986 */ /* 0x0005e2000c101124 */
[C---:B------:R-:W-:Y:S02]  /*ba30*/  ISETP.LT.OR P5, PT, R3.reuse, 0x1, !P0 ;  /* 0x000000010300780c */ /* 0x040fe400047a1670 */
[----:B------:R-:W-:Y:S01]  /*ba40*/  ISETP.LT.OR P0, PT, R3, 0x9, !P0 ;  /* 0x000000090300780c */ /* 0x000fe20004701670 */
[-C--:B------:R-:W-:Y:S01]  /*ba50*/  @!P3 IMAD R3, R114, R216.reuse, RZ ;  /* 0x000000d87203b224 */ /* 0x080fe200078e02ff */
[----:B------:R2:W-:Y:S04]  /*ba60*/  @!P1 STG.E.U8 desc[UR36][R6.64+0x171], R115 ;  /* 0x0001717306009986 */ /* 0x0005e8000c101124 */
[----:B------:R2:W-:Y:S01]  /*ba70*/  @!P3 STG.E.U8 desc[UR36][R6.64+0x170], R3 ;  /* 0x000170030600b986 */ /* 0x0005e2000c101124 */
[----:B0-----:R-:W-:-:S02]  /*ba80*/  @!P4 IMAD R9, R116, R216, RZ ;  /* 0x000000d87409c224 */ /* 0x001fc400078e02ff */
[-C--:B-1----:R-:W-:Y:S02]  /*ba90*/  @!P2 IMAD R11, R118, R216.reuse, RZ ;  /* 0x000000d8760ba224 */ /* 0x082fe400078e02ff */
[-C--:B------:R-:W-:Y:S01]  /*baa0*/  @!P5 IMAD R117, R117, R216.reuse, RZ ;  /* 0x000000d87575d224 */ /* 0x080fe200078e02ff */
[----:B------:R2:W-:Y:S01]  /*bab0*/  @!P4 STG.E.U8 desc[UR36][R4.64+0x178], R9 ;  /* 0x000178090400c986 */ /* 0x0005e2000c101124 */
[----:B------:R-:W-:-:S03]  /*bac0*/  @!P0 IMAD R119, R119, R216, RZ ;  /* 0x000000d877778224 */ /* 0x000fc600078e02ff */
[----:B------:R2:W-:Y:S04]  /*bad0*/  @!P5 STG.E.U8 desc[UR36][R4.64+0x179], R117 ;  /* 0x000179750400d986 */ /* 0x0005e8000c101124 */
[----:B------:R2:W-:Y:S04]  /*bae0*/  @!P2 STG.E.U8 desc[UR36][R6.64+0x178], R11 ;  /* 0x0001780b0600a986 */ /* 0x0005e8000c101124 */
[----:B------:R2:W-:Y:S02]  /*baf0*/  @!P0 STG.E.U8 desc[UR36][R6.64+0x179], R119 ;  /* 0x0001797706008986 */ /* 0x0005e4000c101124 */
.L_x_415:
[----:B------:R-:W-:Y:S05]  /*bb00*/  BSYNC B0 ;  /* 0x0000000000007941 */ /* 0x000fea0003800000 */
.L_x_29:
[----:B------:R-:W-:Y:S01]  /*bb10*/  ULDC UR4, c[0x0][0xc] ;  /* 0x0000030000047ab9 */ /* 0x000fe20000000800 */
[----:B------:R-:W-:Y:S01]  /*bb20*/  ULDC UR5, c[0x0][0x10] ;  /* 0x0000040000057ab9 */ /* 0x000fe20000000800 */
[----:B--2---:R-:W2:Y:S01]  /*bb30*/  LDC R3, c[0x0][0x14] ;  /* 0x00000500ff037b82 */ /* 0x004ea20000000800 */
[----:B------:R-:W-:Y:S01]  /*bb40*/  UIMAD.WIDE.U32 UR4, UR4, UR5, URZ ;  /* 0x00000005040472a5 */ /* 0x000fe2000f8e003f */
[----:B------:R-:W-:Y:S01]  /*bb50*/  IMAD.MOV.U32 R4, RZ, RZ, R17 ;  /* 0x000000ffff047224 */ /* 0x000fe200078e0011 */
[----:B------:R-:W-:Y:S01]  /*bb60*/  PRMT R0, RZ, 0x7610, R0 ;  /* 0x00007610ff007816 */ /* 0x000fe20000000000 */
[----:B0-----:R-:W-:Y:S02]  /*bb70*/  IMAD.MOV.U32 R5, RZ, RZ, R16 ;  /* 0x000000ffff057224 */ /* 0x001fe400078e0010 */
[----:B------:R-:W-:Y:S02]  /*bb80*/  IMAD.MOV.U32 R22, RZ, RZ, -0x1 ;  /* 0xffffffffff167424 */ /* 0x000fe400078e00ff */
[----:B------:R-:W-:-:S02]  /*bb90*/  IMAD.MOV.U32 R18, RZ, RZ, -0x1 ;  /* 0xffffffffff127424 */ /* 0x000fc400078e00ff */
[----:B--2---:R-:W-:-:S04]  /*bba0*/  IMAD.WIDE.U32 R4, R3, UR4, R4 ;  /* 0x0000000403047c25 */ /* 0x004fc8000f8e0004 */
[----:B------:R-:W-:Y:S01]  /*bbb0*/  IMAD R3, R3, UR5, RZ ;  /* 0x0000000503037c24 */ /* 0x000fe2000f8e02ff */
[----:B------:R-:W-:Y:S01]  /*bbc0*/  ULDC.64 UR4, c[0x0][0x650] ;  /* 0x0001940000047ab9 */ /* 0x000fe20000000a00 */
[----:B------:R-:W-:Y:S01]  /*bbd0*/  IMAD.MOV.U32 R17, RZ, RZ, R4 ;  /* 0x000000ffff117224 */ /* 0x000fe200078e0004 */
[----:B------:R-:W-:Y:S01]  /*bbe0*/  ISETP.GE.U32.AND P0, PT, R4, UR4, PT ;  /* 0x0000000404007c0c */ /* 0x000fe2000bf06070 */
[----:B------:R-:W-:-:S05]  /*bbf0*/  IMAD.IADD R16, R5, 0x1, R3 ;  /* 0x0000000105107824 */ /* 0x000fca00078e0203 */
[----:B------:R-:W-:-:S13]  /*bc00*/  ISETP.GE.U32.AND.EX P0, PT, R16, UR5, PT, P0 ;  /* 0x0000000510007c0c */ /* 0x000fda000bf06100 */
[----:B------:R-:W-:Y:S05]  /*bc10*/  @P0 BRA `(.L_x_416) ;  /* 0x0000000400700947 */ /* 0x000fea0003800000 */
[----:B-1----:R-:W0:Y:S01]  /*bc20*/  S2R R19, SR_CTAID.X ;  /* 0x0000000000137919 */ /* 0x002e220000002500 */
[----:B------:R-:W1:Y:S01]  /*bc30*/  LDC.64 R10, c[0x0][0x628] ;  /* 0x00018a00ff0a7b82 */ /* 0x000e620000000a00 */
[----:B------:R-:W-:Y:S01]  /*bc40*/  ULDC UR4, c[0x0][0x150] ;  /* 0x0000540000047ab9 */ /* 0x000fe20000000800 */
[----:B------:R-:W-:Y:S01]  /*bc50*/  IMAD.MOV.U32 R8, RZ, RZ, R17 ;  /* 0x000000ffff087224 */ /* 0x000fe200078e0011 */
[----:B------:R-:W2:Y:S01]  /*bc60*/  S2R R21, SR_CTAID.Y ;  /* 0x0000000000157919 */ /* 0x000ea20000002600 */
[----:B------:R-:W-:-:S04]  /*bc70*/  IMAD.MOV.U32 R9, RZ, RZ, R16 ;  /* 0x000000ffff097224 */ /* 0x000fc800078e0010 */
[----:B------:R-:W3:Y:S08]  /*bc80*/  LDC R22, c[0x0][0x144] ;  /* 0x00005100ff167b82 */ /* 0x000ef00000000800 */
[----:B------:R-:W2:Y:S08]  /*bc90*/  LDC R12, c[0x0][0x630] ;  /* 0x00018c00ff0c7b82 */ /* 0x000eb00000000800 */
[----:B------:R-:W2:Y:S01]  /*bca0*/  LDC.64 R14, c[0x0][0x620] ;  /* 0x00018800ff0e7b82 */ /* 0x000ea20000000a00 */
[----:B-1----:R-:W-:-:S04]  /*bcb0*/  ISETP.NE.U32.AND P0, PT, R10, RZ, PT ;  /* 0x000000ff0a00720c */ /* 0x002fc80003f05070 */
[----:B------:R-:W-:Y:S02]  /*bcc0*/  ISETP.NE.AND.EX P0, PT, R11, RZ, PT, P0 ;  /* 0x000000ff0b00720c */ /* 0x000fe40003f05300 */
[----:B0-----:R-:W-:-:S05]  /*bcd0*/  I2FP.F32.U32 R0, R19 ;  /* 0x0000001300007245 */ /* 0x001fca0000201000 */
[----:B------:R-:W-:-:S04]  /*bce0*/  FMUL R0, R0, UR4 ;  /* 0x0000000400007c20 */ /* 0x000fc80008400000 */
[----:B------:R0:W1:Y:S02]  /*bcf0*/  F2I.U32.TRUNC.NTZ R20, R0 ;  /* 0x0000000000147305 */ /* 0x000064000020f000 */
[----:B---3--:R-:W-:Y:S05]  /*bd00*/  @!P0 BRA `(.L_x_417) ;  /* 0x0000000000288947 */ /* 0x008fea0003800000 */
[----:B0-----:R-:W0:Y:S02]  /*bd10*/  LDC R0, c[0x0][0x634] ;  /* 0x00018d00ff007b82 */ /* 0x001e240000000800 */
[----:B0-----:R-:W-:-:S05]  /*bd20*/  IADD3 R3, P0, R17, R0, RZ ;  /* 0x0000000011037210 */ /* 0x001fca0007f1e0ff */
[----:B------:R-:W-:-:S04]  /*bd30*/  IMAD.X R13, RZ, RZ, R16, P0 ;  /* 0x000000ffff0d7224 */ /* 0x000fc800000e0610 */
[----:B------:R-:W-:-:S04]  /*bd40*/  IMAD.WIDE.U32 R4, R13, R10, RZ ;  /* 0x0000000a0d047225 */ /* 0x000fc800078e00ff */
[----:B----4-:R-:W-:-:S04]  /*bd50*/  IMAD.WIDE.U32 R6, P0, R3, R11, R4 ;  /* 0x0000000b03067225 */ /* 0x010fc80007800004 */
[----:B------:R-:W-:-:S04]  /*bd60*/  IMAD.WIDE.U32 R4, R3, R10, RZ ;  /* 0x0000000a03047225 */ /* 0x000fc800078e00ff */
[----:B------:R-:W-:Y:S01]  /*bd70*/  IMAD.X R9, RZ, RZ, RZ, P0 ;  /* 0x000000ffff097224 */ /* 0x000fe200000e06ff */
[----:B------:R-:W-:Y:S01]  /*bd80*/  IADD3 RZ, P0, R5, R6, RZ ;  /* 0x0000000605ff7210 */ /* 0x000fe20007f1e0ff */
[----:B------:R-:W-:-:S04]  /*bd90*/  IMAD.MOV.U32 R8, RZ, RZ, R7 ;  /* 0x000000ffff087224 */ /* 0x000fc800078e0007 */
[----:B------:R-:W-:-:S08]  /*bda0*/  IMAD.WIDE.U32.X R8, R13, R11, R8, P0 ;  /* 0x0000000b0d087225 */ /* 0x000fd000000e0408 */
.L_x_417:
[-CC-:B--2---:R-:W-:Y:S01]  /*bdb0*/  SHF.R.U64 R18, R8, R12.reuse, R9.reuse ;  /* 0x0000000c08127219 */ /* 0x184fe20000001209 */
[----:B------:R-:W2:Y:S01]  /*bdc0*/  LDC.64 R26, c[0x0][0x640] ;  /* 0x00019000ff1a7b82 */ /* 0x000ea20000000a00 */
[----:B0-----:R-:W-:Y:S01]  /*bdd0*/  SHF.R.U32.HI R0, RZ, R12, R9 ;  /* 0x0000000cff007219 */ /* 0x001fe20000011609 */
[----:B------:R-:W-:Y:S01]  /*bde0*/  IMAD.MOV.U32 R4, RZ, RZ, R17 ;  /* 0x000000ffff047224 */ /* 0x000fe200078e0011 */
[----:B------:R-:W-:Y:S01]  /*bdf0*/  IADD3 R3, P0, RZ, -R18, RZ ;  /* 0x80000012ff037210 */ /* 0x000fe20007f1e0ff */
[----:B-1----:R-:W-:Y:S01]  /*be00*/  IMAD.MOV R20, RZ, RZ, -R20 ;  /* 0x000000ffff147224 */ /* 0x002fe200078e0a14 */
[----:B------:R-:W-:Y:S01]  /*be10*/  ULDC UR4, c[0x0][0x154] ;  /* 0x0000550000047ab9 */ /* 0x000fe20000000800 */
[----:B----4-:R-:W-:Y:S02]  /*be20*/  IMAD.MOV.U32 R7, RZ, RZ, 0x1 ;  /* 0x00000001ff077424 */ /* 0x010fe400078e00ff */
[----:B------:R-:W0:Y:S01]  /*be30*/  LDC R6, c[0x0][0x618] ;  /* 0x00018600ff067b82 */ /* 0x000e220000000800 */
[----:B------:R-:W-:-:S02]  /*be40*/  IMAD.X R5, RZ, RZ, ~R0, P0 ;  /* 0x000000ffff057224 */ /* 0x000fc400000e0e00 */
[----:B------:R-:W-:Y:S02]  /*be50*/  IMAD R19, R22, R20, R19 ;  /* 0x0000001416137224 */ /* 0x000fe400078e0213 */
[-C--:B------:R-:W-:Y:S02]  /*be60*/  IMAD R0, R5, R14.reuse, RZ ;  /* 0x0000000e05007224 */ /* 0x080fe400078e02ff */
[----:B------:R-:W-:Y:S01]  /*be70*/  IMAD.MOV.U32 R5, RZ, RZ, R16 ;  /* 0x000000ffff057224 */ /* 0x000fe200078e0010 */
[----:B------:R-:W1:Y:S01]  /*be80*/  LDC R8, c[0x0][0x608] ;  /* 0x00018200ff087b82 */ /* 0x000e620000000800 */
[----:B------:R-:W-:-:S04]  /*be90*/  IMAD.WIDE.U32 R4, R3, R14, R4 ;  /* 0x0000000e03047225 */ /* 0x000fc800078e0004 */
[----:B------:R-:W-:-:S03]  /*bea0*/  IMAD R3, R3, R15, R0 ;  /* 0x0000000f03037224 */ /* 0x000fc600078e0200 */
[----:B------:R-:W3:Y:S01]  /*beb0*/  LDC R24, c[0x0][0x658] ;  /* 0x00019600ff187b82 */ /* 0x000ee20000000800 */
[----:B------:R-:W-:Y:S01]  /*bec0*/  I2FP.F32.U32 R0, R21 ;  /* 0x0000001500007245 */ /* 0x000fe20000201000 */
[----:B------:R-:W-:Y:S01]  /*bed0*/  IMAD.IADD R3, R5, 0x1, R3 ;  /* 0x0000000105037824 */ /* 0x000fe200078e0203 */
[----:B--2---:R-:W-:Y:S01]  /*bee0*/  ISETP.NE.U32.AND P0, PT, R26, RZ, PT ;  /* 0x000000ff1a00720c */ /* 0x004fe20003f05070 */
[----:B------:R-:W-:Y:S02]  /*bef0*/  IMAD.MOV.U32 R5, RZ, RZ, -0x1 ;  /* 0xffffffffff057424 */ /* 0x000fe400078e00ff */
[----:B------:R-:W-:Y:S02]  /*bf00*/  FMUL R0, R0, UR4 ;  /* 0x0000000400007c20 */ /* 0x000fe40008400000 */
[----:B------:R-:W2:Y:S01]  /*bf10*/  LDC R20, c[0x0][0x148] ;  /* 0x00005200ff147b82 */ /* 0x000ea20000000800 */
[----:B0-----:R-:W-:Y:S01]  /*bf20*/  SHF.R.U64 R12, R4, R6, R3 ;  /* 0x00000006040c7219 */ /* 0x001fe20000001203 */
[----:B------:R0:W4:Y:S01]  /*bf30*/  F2I.U32.TRUNC.NTZ R13, R0 ;  /* 0x00000000000d7305 */ /* 0x000122000020f000 */
[----:B------:R-:W-:-:S02]  /*bf40*/  ISETP.NE.AND.EX P0, PT, R27, RZ, PT, P0 ;  /* 0x000000ff1b00720c */ /* 0x000fc40003f05300 */
[----:B------:R-:W-:-:S03]  /*bf50*/  SHF.R.U32.HI R3, RZ, R6, R3 ;  /* 0x00000006ff037219 */ /* 0x000fc60000011603 */
[----:B------:R-:W0:Y:S01]  /*bf60*/  LDC R15, c[0x0][0x600] ;  /* 0x00018000ff0f7b82 */ /* 0x000e220000000800 */
[-CC-:B-1----:R-:W-:Y:S02]  /*bf70*/  SHF.R.U64 R10, R12, R8.reuse, R3.reuse ;  /* 0x000000080c0a7219 */ /* 0x182fe40000001203 */
[----:B------:R-:W-:-:S05]  /*bf80*/  SHF.R.U32.HI R3, RZ, R8, R3 ;  /* 0x00000008ff037219 */ /* 0x000fca0000011603 */
[----:B------:R-:W1:Y:S01]  /*bf90*/  LDC R22, c[0x0][0x648] ;  /* 0x00019200ff167b82 */ /* 0x000e620000000800 */
[-C--:B---3--:R-:W-:Y:S02]  /*bfa0*/  SHF.L.U32 R4, R5, R24.reuse, RZ ;  /* 0x0000001805047219 */ /* 0x088fe400000006ff */
[-CC-:B------:R-:W-:Y:S02]  /*bfb0*/  SHF.R.U64 R14, R10, R24.reuse, R3.reuse ;  /* 0x000000180a0e7219 */ /* 0x180fe40000001203 */
[----:B------:R-:W-:Y:S02]  /*bfc0*/  SHF.R.U32.HI R5, RZ, R24, R3 ;  /* 0x00000018ff057219 */ /* 0x000fe40000011603 */
[----:B------:R-:W-:Y:S01]  /*bfd0*/  LOP3.LUT R25, RZ, R4, RZ, 0x33, !PT ;  /* 0x00000004ff197212 */ /* 0x000fe200078e33ff */
[----:B------:R-:W3:Y:S01]  /*bfe0*/  LDC R28, c[0x0][0x638] ;  /* 0x00018e00ff1c7b82 */ /* 0x000ee20000000800 */
[----:B------:R-:W-:Y:S01]  /*bff0*/  SHF.L.U32 R24, R7, R24, RZ ;  /* 0x0000001807187219 */ /* 0x000fe200000006ff */
[----:B------:R-:W-:-:S06]  /*c000*/  IMAD.MOV.U32 R4, RZ, RZ, R14 ;  /* 0x000000ffff047224 */ /* 0x000fcc00078e000e */
[----:B------:R-:W0:Y:S01]  /*c010*/  LDC R29, c[0x0][0x610] ;  /* 0x00018400ff1d7b82 */ /* 0x000e220000000800 */
[----:B----4-:R-:W-:Y:S05]  /*c020*/  @!P0 BRA `(.L_x_418) ;  /* 0x0000000000288947 */ /* 0x010fea0003800000 */
[----:B------:R-:W4:Y:S02]  /*c030*/  LDC R3, c[0x0][0x64c] ;  /* 0x00019300ff037b82 */ /* 0x000f240000000800 */
[----:B----4-:R-:W-:-:S05]  /*c040*/  IADD3 R3, P0, R14, R3, RZ ;  /* 0x000000030e037210 */ /* 0x010fca0007f1e0ff */
        /* <DEDUP_REMOVED lines=8> */
.L_x_418:
[----:B------:R-:W4:Y:S01]  /*c0d0*/  LDC R3, c[0x0][0x65c] ;  /* 0x00019700ff037b82 */ /* 0x000f220000000800 */
[----:B01----:R-:W-:Y:S01]  /*c0e0*/  SHF.R.U64 R0, R4, R22, R5 ;  /* 0x0000001604007219 */ /* 0x003fe20000001205 */
[----:B------:R-:W-:Y:S01]  /*c0f0*/  IMAD.MOV R13, RZ, RZ, -R13 ;  /* 0x000000ffff0d7224 */ /* 0x000fe200078e0a0d */
[----:B------:R-:W-:Y:S01]  /*c100*/  LOP3.LUT R5, R10, R25, RZ, 0xc0, !PT ;  /* 0x000000190a057212 */ /* 0x000fe200078ec0ff */
[----:B------:R-:W-:Y:S02]  /*c110*/  VIADD R7, R15, 0xffffffff ;  /* 0xffffffff0f077836 */ /* 0x000fe40000000000 */
[----:B------:R-:W-:Y:S01]  /*c120*/  IMAD.MOV.U32 R4, RZ, RZ, 0x1 ;  /* 0x00000001ff047424 */ /* 0x000fe200078e00ff */
[----:B----4-:R-:W-:Y:S01]  /*c130*/  ISETP.NE.AND P0, PT, R3, 0x1, PT ;  /* 0x000000010300780c */ /* 0x010fe20003f05270 */
[----:B------:R-:W-:-:S12]  /*c140*/  IMAD.MOV R3, RZ, RZ, -R0 ;  /* 0x000000ffff037224 */ /* 0x000fd800078e0a00 */
[----:B--2---:R-:W-:Y:S02]  /*c150*/  @P0 IMAD R19, R20, R13, R21 ;  /* 0x0000000d14130224 */ /* 0x004fe400078e0215 */
[----:B------:R-:W-:Y:S01]  /*c160*/  IMAD R20, R24, R0, R5 ;  /* 0x0000000018147224 */ /* 0x000fe200078e0205 */
[----:B------:R-:W-:Y:S01]  /*c170*/  LOP3.LUT R5, R12, R7, RZ, 0xc0, !PT ;  /* 0x000000070c057212 */ /* 0x000fe200078ec0ff */
[----:B---3--:R-:W-:Y:S02]  /*c180*/  IMAD R0, R3, R28, R14 ;  /* 0x0000001c03007224 */ /* 0x008fe400078e020e */
[----:B------:R-:W-:Y:S02]  /*c190*/  IMAD R20, R20, R29, R19 ;  /* 0x0000001d14147224 */ /* 0x000fe400078e0213 */
[----:B------:R-:W-:Y:S01]  /*c1a0*/  IMAD R3, R0, R15, R5 ;  /* 0x0000000f00037224 */ /* 0x000fe200078e0205 */
[----:B------:R-:W-:-:S04]  /*c1b0*/  PRMT R0, R4, 0x7610, R0 ;  /* 0x0000761004007816 */ /* 0x000fc80000000000 */
[----:B------:R-:W-:Y:S02]  /*c1c0*/  SEL R22, R3, R20, !P0 ;  /* 0x0000001403167207 */ /* 0x000fe40004000000 */
[----:B------:R-:W-:-:S07]  /*c1d0*/  SEL R20, R20, R3, !P0 ;  /* 0x0000000314147207 */ /* 0x000fce0004000000 */
.L_x_416:
[----:B------:R-:W-:Y:S01]  /*c1e0*/  LOP3.LUT P0, RZ, R0, 0xff, RZ, 0xc0, !PT ;  /* 0x000000ff00ff7812 */ /* 0x000fe2000780c0ff */
[----:B-1----:R-:W-:-:S12]  /*c1f0*/  IMAD.MOV.U32 R19, RZ, RZ, R20 ;  /* 0x000000ffff137224 */ /* 0x002fd800078e0014 */
[----:B------:R-:W-:Y:S05]  /*c200*/  @P0 BRA `(.L_x_419) ;  /* 0xffffff4c00ac0947 */ /* 0x000fea000383ffff */
[----:B------:R-:W-:Y:S05]  /*c210*/  EXIT ;  /* 0x000000000000794d */ /* 0x000fea0003800000 */
.L_x_4:
[----:B0-----:R-:W-:Y:S01]  /*c220*/  ULDC.64 UR4, c[0x0][0x650] ;  /* 0x0001940000047ab9 */ /* 0x001fe20000000a00 */
        /* <DEDUP_REMOVED lines=25> */
.L_x_421:
[--C-:B------:R-:W-:Y:S01]  /*c3c0*/  SHF.R.U64 R12, R10, R14, R11.reuse ;  /* 0x0000000e0a0c7219 */ /* 0x100fe2000000120b */
[----:B------:R-:W0:Y:S01]  /*c3d0*/  LDC R20, c[0x0][0x618] ;  /* 0x00018600ff147b82 */ /* 0x000e220000000800 */
[----:B------:R-:W-:Y:S01]  /*c3e0*/  I2FP.F32.U32 R8, R4 ;  /* 0x0000000400087245 */ /* 0x000fe20000201000 */
[----:B------:R-:W-:Y:S01]  /*c3f0*/  ULDC UR4, c[0x0][0x150] ;  /* 0x0000540000047ab9 */ /* 0x000fe20000000800 */
[----:B------:R-:W-:Y:S01]  /*c400*/  SHF.R.U32.HI R5, RZ, R14, R11 ;  /* 0x0000000eff057219 */ /* 0x000fe2000001160b */
[----:B------:R-:W-:Y:S01]  /*c410*/  IMAD.MOV.U32 R6, RZ, RZ, R17 ;  /* 0x000000ffff067224 */ /* 0x000fe200078e0011 */
[----:B------:R-:W-:Y:S01]  /*c420*/  IADD3 R9, P0, RZ, -R12, RZ ;  /* 0x8000000cff097210 */ /* 0x000fe20007f1e0ff */
[----:B------:R-:W-:Y:S01]  /*c430*/  FMUL R11, R8, UR4 ;  /* 0x00000004080b7c20 */ /* 0x000fe20008400000 */
[----:B------:R-:W-:Y:S01]  /*c440*/  IMAD.MOV.U32 R7, RZ, RZ, R16 ;  /* 0x000000ffff077224 */ /* 0x000fe200078e0010 */
[----:B------:R-:W1:Y:S01]  /*c450*/  LDC.64 R24, c[0x0][0x640] ;  /* 0x00019000ff187b82 */ /* 0x000e620000000a00 */
[----:B------:R-:W-:Y:S01]  /*c460*/  ULDC UR4, c[0x0][0x154] ;  /* 0x0000550000047ab9 */ /* 0x000fe20000000800 */
[----:B------:R-:W-:-:S02]  /*c470*/  IMAD.X R5, RZ, RZ, ~R5, P0 ;  /* 0x000000ffff057224 */ /* 0x000fc400000e0e05 */
[----:B------:R-:W2:Y:S01]  /*c480*/  F2I.U32.TRUNC.NTZ R11, R11 ;  /* 0x0000000b000b7305 */ /* 0x000ea2000020f000 */
[----:B------:R-:W-:-:S03]  /*c490*/  IMAD.WIDE.U32 R6, R9, R18, R6 ;  /* 0x0000001209067225 */ /* 0x000fc600078e0006 */
[----:B------:R-:W3:Y:S01]  /*c4a0*/  LDC R13, c[0x0][0x144] ;  /* 0x00005100ff0d7b82 */ /* 0x000ee20000000800 */
[----:B------:R-:W-:-:S04]  /*c4b0*/  IMAD R8, R5, R18, RZ ;  /* 0x0000001205087224 */ /* 0x000fc800078e02ff */
[----:B------:R-:W-:Y:S02]  /*c4c0*/  IMAD R5, R9, R19, R8 ;  /* 0x0000001309057224 */ /* 0x000fe400078e0208 */
[----:B------:R-:W-:Y:S01]  /*c4d0*/  IMAD.MOV.U32 R8, RZ, RZ, -0x1 ;  /* 0xffffffffff087424 */ /* 0x000fe200078e00ff */
[----:B------:R-:W4:Y:S01]  /*c4e0*/  LDC R14, c[0x0][0x608] ;  /* 0x00018200ff0e7b82 */ /* 0x000f220000000800 */
[----:B------:R-:W-:Y:S01]  /*c4f0*/  IMAD.IADD R5, R7, 0x1, R5 ;  /* 0x0000000107057824 */ /* 0x000fe200078e0205 */
[----:B------:R-:W-:-:S04]  /*c500*/  I2FP.F32.U32 R7, R3 ;  /* 0x0000000300077245 */ /* 0x000fc80000201000 */
[-C--:B0-----:R-:W-:Y:S01]  /*c510*/  SHF.R.U64 R10, R6, R20.reuse, R5 ;  /* 0x00000014060a7219 */ /* 0x081fe20000001205 */
[----:B--2---:R-:W-:Y:S01]  /*c520*/  IMAD.MOV R6, RZ, RZ, -R11 ;  /* 0x000000ffff067224 */ /* 0x004fe200078e0a0b */
[----:B------:R-:W0:Y:S01]  /*c530*/  LDC R9, c[0x0][0x658] ;  /* 0x00019600ff097b82 */ /* 0x000e220000000800 */
[----:B-1----:R-:W-:Y:S01]  /*c540*/  ISETP.NE.U32.AND P0, PT, R24, RZ, PT ;  /* 0x000000ff1800720c */ /* 0x002fe20003f05070 */
[----:B------:R-:W-:Y:S01]  /*c550*/  FMUL R7, R7, UR4 ;  /* 0x0000000407077c20 */ /* 0x000fe20008400000 */
[----:B------:R-:W-:Y:S02]  /*c560*/  SHF.R.U32.HI R5, RZ, R20, R5 ;  /* 0x00000014ff057219 */ /* 0x000fe40000011605 */
[----:B------:R-:W-:-:S03]  /*c570*/  ISETP.NE.AND.EX P0, PT, R25, RZ, PT, P0 ;  /* 0x000000ff1900720c */ /* 0x000fc60003f05300 */
[----:B------:R-:W1:Y:S01]  /*c580*/  LDC R18, c[0x0][0x148] ;  /* 0x00005200ff127b82 */ /* 0x000e620000000800 */
[----:B---3--:R-:W-:Y:S02]  /*c590*/  IMAD R21, R13, R6, R4 ;  /* 0x000000060d157224 */ /* 0x008fe400078e0204 */
[----:B------:R-:W-:-:S05]  /*c5a0*/  IMAD.MOV.U32 R6, RZ, RZ, 0x1 ;  /* 0x00000001ff067424 */ /* 0x000fca00078e00ff */
[----:B------:R-:W2:Y:S01]  /*c5b0*/  LDC R19, c[0x0][0x600] ;  /* 0x00018000ff137b82 */ /* 0x000ea20000000800 */
[-CC-:B----4-:R-:W-:Y:S02]  /*c5c0*/  SHF.R.U64 R13, R10, R14.reuse, R5.reuse ;  /* 0x0000000e0a0d7219 */ /* 0x190fe40000001205 */
[----:B------:R-:W-:Y:S02]  /*c5d0*/  SHF.R.U32.HI R4, RZ, R14, R5 ;  /* 0x0000000eff047219 */ /* 0x000fe40000011605 */
[----:B------:R3:W4:Y:S03]  /*c5e0*/  F2I.U32.TRUNC.NTZ R14, R7 ;  /* 0x00000007000e7305 */ /* 0x000726000020f000 */
[----:B------:R-:W1:Y:S01]  /*c5f0*/  LDC R22, c[0x0][0x648] ;  /* 0x00019200ff167b82 */ /* 0x000e620000000800 */
[-C--:B0-----:R-:W-:Y:S02]  /*c600*/  SHF.R.U64 R15, R13, R9.reuse, R4 ;  /* 0x000000090d0f7219 */ /* 0x081fe40000001204 */
[----:B------:R-:W-:-:S02]  /*c610*/  SHF.L.U32 R8, R8, R9, RZ ;  /* 0x0000000908087219 */ /* 0x000fc400000006ff */
[-C--:B------:R-:W-:Y:S01]  /*c620*/  SHF.R.U32.HI R5, RZ, R9.reuse, R4 ;  /* 0x00000009ff057219 */ /* 0x080fe20000011604 */
[----:B------:R-:W-:Y:S01]  /*c630*/  IMAD.MOV.U32 R4, RZ, RZ, R15 ;  /* 0x000000ffff047224 */ /* 0x000fe200078e000f */
[----:B------:R-:W-:Y:S01]  /*c640*/  SHF.L.U32 R20, R6, R9, RZ ;  /* 0x0000000906147219 */ /* 0x000fe200000006ff */
[----:B------:R-:W0:Y:S01]  /*c650*/  LDC R26, c[0x0][0x638] ;  /* 0x00018e00ff1a7b82 */ /* 0x000e220000000800 */
[----:B------:R-:W-:-:S07]  /*c660*/  LOP3.LUT R28, RZ, R8, RZ, 0x33, !PT ;  /* 0x00000008ff1c7212 */ /* 0x000fce00078e33ff */
        /* <DEDUP_REMOVED lines=12> */
.L_x_422:
[----:B------:R-:W3:Y:S01]  /*c730*/  LDC R6, c[0x0][0x65c] ;  /* 0x00019700ff067b82 */ /* 0x000ee20000000800 */
[----:B-1----:R-:W-:Y:S01]  /*c740*/  SHF.R.U64 R5, R4, R22, R5 ;  /* 0x0000001604057219 */ /* 0x002fe20000001205 */
[----:B--2---:R-:W-:Y:S01]  /*c750*/  VIADD R7, R19, 0xffffffff ;  /* 0xffffffff13077836 */ /* 0x004fe20000000000 */
[----:B------:R-:W-:Y:S01]  /*c760*/  LOP3.LUT R4, R13, R28, RZ, 0xc0, !PT ;  /* 0x0000001c0d047212 */ /* 0x000fe200078ec0ff */
[----:B------:R-:W-:Y:S02]  /*c770*/  IMAD.MOV R14, RZ, RZ, -R14 ;  /* 0x000000ffff0e7224 */ /* 0x000fe400078e0a0e */
[----:B------:R-:W-:Y:S01]  /*c780*/  IMAD.MOV.U32 R8, RZ, RZ, R12 ;  /* 0x000000ffff087224 */ /* 0x000fe200078e000c */
[----:B------:R-:W-:Y:S01]  /*c790*/  LOP3.LUT R10, R10, R7, RZ, 0xc0, !PT ;  /* 0x000000070a0a7212 */ /* 0x000fe200078ec0ff */
[----:B------:R-:W-:Y:S01]  /*c7a0*/  IMAD R4, R20, R5, R4 ;  /* 0x0000000514047224 */ /* 0x000fe200078e0204 */
[----:B---3--:R-:W-:Y:S01]  /*c7b0*/  ISETP.NE.AND P0, PT, R6, 0x1, PT ;  /* 0x000000010600780c */ /* 0x008fe20003f05270 */
[----:B------:R-:W-:-:S12]  /*c7c0*/  IMAD.MOV R6, RZ, RZ, -R5 ;  /* 0x000000ffff067224 */ /* 0x000fd800078e0a05 */
[----:B------:R-:W-:Y:S02]  /*c7d0*/  @P0 IMAD R21, R18, R14, R3 ;  /* 0x0000000e12150224 */ /* 0x000fe400078e0203 */
[----:B0-----:R-:W-:Y:S02]  /*c7e0*/  IMAD R3, R6, R26, R15 ;  /* 0x0000001a06037224 */ /* 0x001fe400078e020f */
[----:B------:R-:W-:Y:S02]  /*c7f0*/  IMAD R7, R4, R27, R21 ;  /* 0x0000001b04077224 */ /* 0x000fe400078e0215 */
[----:B------:R-:W-:Y:S02]  /*c800*/  IMAD R4, R3, R19, R10 ;  /* 0x0000001303047224 */ /* 0x000fe400078e020a */
[----:B------:R-:W-:-:S03]  /*c810*/  IMAD.MOV.U32 R6, RZ, RZ, 0x1 ;  /* 0x00000001ff067424 */ /* 0x000fc600078e00ff */
[----:B------:R-:W-:Y:S02]  /*c820*/  SEL R9, R4, R7, !P0 ;  /* 0x0000000704097207 */ /* 0x000fe40004000000 */
[----:B------:R-:W-:-:S07]  /*c830*/  SEL R7, R7, R4, !P0 ;  /* 0x0000000407077207 */ /* 0x000fce0004000000 */
.L_x_420:
[----:B------:R-:W-:-:S08]  /*c840*/  NOP ;  /* 0x0000000000007918 */ /* 0x000fd00000000000 */
[----:B------:R-:W0:-:S00]  /*c850*/  USETMAXREG.DEALLOC.CTAPOOL 0x28 ;  /* 0x00000028000079c8 */ /* 0x000e0000080e0500 */
[----:B0-----:R-:W-:-:S13]  /*c860*/  ISETP.NE.AND P0, PT, R0, RZ, PT ;  /* 0x000000ff0000720c */ /* 0x001fda0003f05270 */
[----:B------:R-:W-:Y:S05]  /*c870*/  @P0 EXIT ;  /* 0x000000000000094d */ /* 0x000fea0003800000 */
[----:B------:R-:W-:Y:S01]  /*c880*/  LOP3.LUT P0, RZ, R6, 0xff, RZ, 0xc0, !PT ;  /* 0x000000ff06ff7812 */ /* 0x000fe2000780c0ff */
[----:B------:R-:W-:Y:S02]  /*c890*/  IMAD.MOV.U32 R0, RZ, RZ, 0x1 ;  /* 0x00000001ff007424 */ /* 0x000fe400078e00ff */
[----:B------:R-:W-:-:S10]  /*c8a0*/  IMAD.MOV.U32 R12, RZ, RZ, RZ ;  /* 0x000000ffff0c7224 */ /* 0x000fd400078e00ff */
[----:B------:R-:W-:Y:S05]  /*c8b0*/  @!P0 BRA `(.L_x_423) ;  /* 0x0000000c00408947 */ /* 0x000fea0003800000 */
[----:B------:R-:W0:Y:S01]  /*c8c0*/  LDC R0, c[0x0][0x28c] ;  /* 0x0000a300ff007b82 */ /* 0x000e220000000800 */
[----:B------:R-:W-:Y:S01]  /*c8d0*/  ULDC UR5, c[0x0][0x600] ;  /* 0x0001800000057ab9 */ /* 0x000fe20000000800 */
[----:B------:R-:W-:Y:S01]  /*c8e0*/  ULDC UR4, c[0x0][0xc] ;  /* 0x0000030000047ab9 */ /* 0x000fe20000000800 */
[----:B------:R-:W-:Y:S01]  /*c8f0*/  UIADD3 UR16, UR5, -0x1, URZ ;  /* 0xffffffff05107890 */ /* 0x000fe2000fffe03f */
[C---:B------:R-:W-:Y:S01]  /*c900*/  LOP3.LUT P2, RZ, R23.reuse, 0x7f, RZ, 0xc0, !PT ;  /* 0x0000007f17ff7812 */ /* 0x040fe2000784c0ff */
[----:B------:R-:W-:Y:S01]  /*c910*/  ULDC UR6, c[0x0][0x658] ;  /* 0x0001960000067ab9 */ /* 0x000fe20000000800 */
[----:B------:R-:W-:Y:S01]  /*c920*/  ULDC UR5, c[0x0][0x10] ;  /* 0x0000040000057ab9 */ /* 0x000fe20000000800 */
[----:B------:R-:W-:Y:S01]  /*c930*/  UMOV UR7, 0xffffffff ;  /* 0xffffffff00077882 */ /* 0x000fe20000000000 */
[----:B------:R-:W-:Y:S01]  /*c940*/  UMOV UR8, 0x1 ;  /* 0x0000000100087882 */ /* 0x000fe20000000000 */
[----:B------:R-:W-:Y:S01]  /*c950*/  UIMAD.WIDE.U32 UR4, UR4, UR5, URZ ;  /* 0x00000005040472a5 */ /* 0x000fe2000f8e003f */
[----:B------:R-:W-:Y:S01]  /*c960*/  LOP3.LUT P0, RZ, R23, 0x1f, RZ, 0xc0, !PT ;  /* 0x0000001f17ff7812 */ /* 0x000fe2000780c0ff */
[----:B------:R-:W-:Y:S01]  /*c970*/  USHF.L.U32 UR7, UR7, UR6, URZ ;  /* 0x0000000607077299 */ /* 0x000fe2000800063f */
[----:B------:R-:W-:Y:S01]  /*c980*/  BSSY B0, `(.L_x_423) ;  /* 0x00000c3000007945 */ /* 0x000fe20003800000 */
[----:B------:R-:W-:Y:S01]  /*c990*/  USHF.L.U32 UR18, UR8, UR6, URZ ;  /* 0x0000000608127299 */ /* 0x000fe2000800063f */
[----:B------:R-:W-:Y:S01]  /*c9a0*/  IMAD.MOV.U32 R13, RZ, RZ, 0x1 ;  /* 0x00000001ff0d7424 */ /* 0x000fe200078e00ff */
[----:B------:R-:W-:Y:S01]  /*c9b0*/  LOP3.LUT R11, R2, 0x2, RZ, 0xfc, !PT ;  /* 0x00000002020b7812 */ /* 0x000fe200078efcff */
[----:B------:R-:W-:Y:S01]  /*c9c0*/  ULDC UR6, c[0x0][0x14] ;  /* 0x0000050000067ab9 */ /* 0x000fe20000000800 */
[----:B------:R-:W-:Y:S01]  /*c9d0*/  PLOP3.LUT P0, PT, P0, P2, PT, 0x8a, 0x0 ;  /* 0x000000000000781c */ /* 0x000fe20000705172 */
[----:B------:R-:W-:Y:S01]  /*c9e0*/  UIMAD.WIDE.U32 UR20, UR4, UR6, URZ ;  /* 0x00000006041472a5 */ /* 0x000fe2000f8e003f */
[----:B------:R-:W-:Y:S01]  /*c9f0*/  IMAD.MOV.U32 R12, RZ, RZ, RZ ;  /* 0x000000ffff0c7224 */ /* 0x000fe200078e00ff */
[----:B------:R-:W-:-:S02]  /*ca00*/  UIMAD UR13, UR5, UR6, URZ ;  /* 0x00000006050d72a4 */ /* 0x000fc4000f8e023f */
[----:B------:R-:W-:Y:S01]  /*ca10*/  ULOP3.LUT UR17, URZ, UR7, URZ, 0x33, !UPT ;  /* 0x000000073f117292 */ /* 0x000fe2000f8e333f */
[----:B0-----:R-:W-:Y:S01]  /*ca20*/  VIADD R0, R0, 0x1f ;  /* 0x0000001f00007836 */ /* 0x001fe20000000000 */
[----:B------:R-:W-:Y:S01]  /*ca30*/  UIADD3 UR13, UR21, UR13, URZ ;  /* 0x0000000d150d7290 */ /* 0x000fe2000fffe03f */
[----:B------:R-:W-:-:S03]  /*ca40*/  ULDC.64 UR22, c[0x0][0x198] ;  /* 0x0000660000167ab9 */ /* 0x000fc60000000a00 */
[----:B------:R-:W-:-:S04]  /*ca50*/  SHF.R.S32.HI R3, RZ, 0x1f, R0 ;  /* 0x0000001fff037819 */ /* 0x000fc80000011400 */
[----:B------:R-:W-:Y:S01]  /*ca60*/  LEA.HI R3, R3, R0, RZ, 0x5 ;  /* 0x0000000003037211 */ /* 0x000fe200078f28ff */
[----:B------:R-:W-:-:S03]  /*ca70*/  IMAD.MOV.U32 R0, RZ, RZ, 0x1 ;  /* 0x00000001ff007424 */ /* 0x000fc600078e00ff */
[----:B------:R-:W-:-:S05]  /*ca80*/  SHF.R.S32.HI R3, RZ, 0x5, R3 ;  /* 0x00000005ff037819 */ /* 0x000fca0000011403 */
[----:B------:R-:W-:-:S07]  /*ca90*/  VIADD R10, R3, 0x1 ;  /* 0x00000001030a7836 */ /* 0x000fce0000000000 */
.L_x_435:
[----:B------:R-:W-:-:S03]  /*caa0*/  UMOV UR4, 0xffffffff ;  /* 0xffffffff00047882 */ /* 0x000fc60000000000 */
[----:B------:R-:W-:Y:S05]  /*cab0*/  BRA.DIV UR4, `(.L_x_424) ;  /* 0x0000001604107947 */ /* 0x000fea000b800000 */
[----:B------:R-:W-:-:S13]  /*cac0*/  ELECT P6, URZ, PT ;  /* 0x00000000003f782f */ /* 0x000fda00038c0000 */
.L_x_456:
[----:B------:R-:W0:Y:S01]  /*cad0*/  LDC R4, c[0x0][0x28c] ;  /* 0x0000a300ff047b82 */ /* 0x000e220000000800 */
[----:B------:R-:W-:Y:S01]  /*cae0*/  BSSY B1, `(.L_x_425) ;  /* 0x0000037000017945 */ /* 0x000fe20003800000 */
[----:B0-----:R-:W-:-:S13]  /*caf0*/  ISETP.LT.OR P6, PT, R4, 0x1, !P6 ;  /* 0x000000010400780c */ /* 0x001fda00077c1670 */
[----:B------:R-:W-:Y:S05]  /*cb00*/  @P6 BRA `(.L_x_426) ;  /* 0x0000000000d06947 */ /* 0x000fea0003800000 */
[----:B------:R-:W-:Y:S02]  /*cb10*/  IMAD R15, R9, 0x180, RZ ;  /* 0x00000180090f7824 */ /* 0x000fe400078e02ff */
[----:B------:R-:W-:Y:S02]  /*cb20*/  IMAD.SHL.U32 R18, R7, 0x80, RZ ;  /* 0x0000008007127824 */ /* 0x000fe400078e00ff */
[----:B------:R-:W-:Y:S02]  /*cb30*/  IMAD.MOV.U32 R20, RZ, RZ, RZ ;  /* 0x000000ffff147224 */ /* 0x000fe400078e00ff */
[----:B------:R-:W-:Y:S02]  /*cb40*/  IMAD.MOV.U32 R4, RZ, RZ, R10 ;  /* 0x000000ffff047224 */ /* 0x000fe400078e000a */
[----:B------:R-:W-:Y:S02]  /*cb50*/  IMAD.MOV.U32 R5, RZ, RZ, R0 ;  /* 0x000000ffff057224 */ /* 0x000fe400078e0000 */
[----:B------:R-:W-:-:S07]  /*cb60*/  IMAD.MOV.U32 R6, RZ, RZ, R12 ;  /* 0x000000ffff067224 */ /* 0x000fce00078e000c */
.L_x_430:
[----:B------:R-:W0:Y:S01]  /*cb70*/  S2R R14, SR_CgaCtaId ;  /* 0x00000000000e7919 */ /* 0x000e220000008800 */
[----:B------:R-:W-:Y:S01]  /*cb80*/  MOV R7, 0x400 ;  /* 0x0000040000077802 */ /* 0x000fe20000000f00 */
[----:B------:R-:W1:Y:S03]  /*cb90*/  @!P2 LDC R9, c[0x0][0x500] ;  /* 0x00014000ff09ab82 */ /* 0x000e660000000800 */
[----:B0-----:R-:W-:Y:S02]  /*cba0*/  LEA R19, R14, R7, 0x18 ;  /* 0x000000070e137211 */ /* 0x001fe400078ec0ff */
[----:B------:R-:W-:-:S03]  /*cbb0*/  SHF.L.U32 R7, R5, 0x1f, RZ ;  /* 0x0000001f05077819 */ /* 0x000fc600000006ff */
[----:B------:R-:W-:-:S04]  /*cbc0*/  IMAD R14, R6, 0x8, R19 ;  /* 0x00000008060e7824 */ /* 0x000fc800078e0213 */
[----:B------:R-:W0:Y:S02]  /*cbd0*/  SYNCS.PHASECHK.TRANS64.TRYWAIT P1, [R14+URZ+0x70], R7 ;  /* 0x000070070e0075a7 */ /* 0x000e24000802017f */
[----:B01----:R-:W-:Y:S05]  /*cbe0*/  @!P1 BRA `(.L_x_427) ;  /* 0x0000001000e49947 */ /* 0x003fea0003800000 */
.L_x_457:
[----:B0-----:R-:W-:Y:S01]  /*cbf0*/  PRMT R7, R11, 0x9910, RZ ;  /* 0x000099100b077816 */ /* 0x001fe200000000ff */
[----:B------:R0:W-:Y:S03]  /*cc00*/  @!P2 SYNCS.ARRIVE.TRANS64 RZ, [R14+URZ], R9 ;  /* 0x000000090effa9a7 */ /* 0x0001e6000800003f */
[----:B------:R-:W-:-:S13]  /*cc10*/  ISETP.NE.AND P1, PT, R7, 0x2, PT ;  /* 0x000000020700780c */ /* 0x000fda0003f25270 */
[----:B0-----:R-:W-:Y:S05]  /*cc20*/  @P1 BRA `(.L_x_428) ;  /* 0x0000000000041947 */ /* 0x001fea0003800000 */
[----:B------:R-:W-:Y:S01]  /*cc30*/  BPT.TRAP 0x1 ;  /* 0x000000040000795c */ /* 0x000fe20000300000 */
.L_x_428:
[----:B------:R-:W-:Y:S05]  /*cc40*/  @P0 BRA `(.L_x_429) ;  /* 0x0000000000040947 */ /* 0x000fea0003800000 */
[----:B------:R-:W-:Y:S01]  /*cc50*/  BPT.TRAP 0x1 ;  /* 0x000000040000795c */ /* 0x000fe20000300000 */
.L_x_429:
[--C-:B------:R-:W-:Y:S01]  /*cc60*/  IMAD R7, R6, 0x1000, R19.reuse ;  /* 0x0000100006077824 */ /* 0x100fe200078e0213 */
[----:B------:R-:W-:Y:S01]  /*cc70*/  R2UR UR9, R14 ;  /* 0x000000000e0972ca */ /* 0x000fe200000e0000 */
[----:B------:R-:W-:Y:S01]  /*cc80*/  IMAD R19, R6, 0x3000, R19 ;  /* 0x0000300006137824 */ /* 0x000fe200078e0213 */
[----:B------:R-:W-:Y:S01]  /*cc90*/  UIADD3 UR4, UP0, UR22, 0xf0, URZ ;  /* 0x000000f016047890 */ /* 0x000fe2000ff1e03f */
[----:B------:R-:W-:Y:S01]  /*cca0*/  VIADD R4, R4, 0xffffffff ;  /* 0xffffffff04047836 */ /* 0x000fe20000000000 */
[----:B------:R-:W-:Y:S01]  /*ccb0*/  R2UR UR5, R7 ;  /* 0x00000000070572ca */ /* 0x000fe200000e0000 */
[----:B------:R-:W-:Y:S01]  /*ccc0*/  UIADD3 UR24, UP1, UR22, 0x1f0, URZ ;  /* 0x000001f016187890 */ /* 0x000fe2000ff3e03f */
[----:B------:R-:W-:Y:S01]  /*ccd0*/  R2UR UR8, R19 ;  /* 0x00000000130872ca */ /* 0x000fe200000e0000 */
[----:B------:R-:W-:Y:S01]  /*cce0*/  VIADD R6, R6, 0x1 ;  /* 0x0000000106067836 */ /* 0x000fe20000000000 */
[----:B------:R-:W-:Y:S01]  /*ccf0*/  R2UR UR11, R18 ;  /* 0x00000000120b72ca */ /* 0x000fe200000e0000 */
[----:B------:R-:W-:Y:S01]  /*cd00*/  UIADD3.X UR25, URZ, UR23, URZ, UP1, !UPT ;  /* 0x000000173f197290 */ /* 0x000fe20008ffe43f */
[----:B------:R-:W-:Y:S01]  /*cd10*/  R2UR UR10, R20 ;  /* 0x00000000140a72ca */ /* 0x000fe200000e0000 */
[----:B------:R-:W-:Y:S01]  /*cd20*/  UMOV UR6, 0x0 ;  /* 0x0000000000067882 */ /* 0x000fe20000000000 */
[----:B------:R-:W-:Y:S01]  /*cd30*/  R2UR UR12, R8 ;  /* 0x00000000080c72ca */ /* 0x000fe200000e0000 */
[----:B------:R-:W-:Y:S01]  /*cd40*/  UMOV UR7, 0x10000000 ;  /* 0x1000000000077882 */ /* 0x000fe20000000000 */
[----:B------:R-:W-:Y:S01]  /*cd50*/  R2UR UR19, R15 ;  /* 0x000000000f1372ca */ /* 0x000fe200000e0000 */
[----:B------:R-:W-:Y:S01]  /*cd60*/  VIADD R20, R20, 0x20 ;  /* 0x0000002014147836 */ /* 0x000fe20000000000 */
[----:B------:R-:W-:Y:S01]  /*cd70*/  ISETP.GT.AND P3, PT, R4, 0x1, PT ;  /* 0x000000010400780c */ /* 0x000fe20003f64270 */
[----:B------:R-:W-:Y:S01]  /*cd80*/  UIADD3 UR14, UR5, 0x200, URZ ;  /* 0x00000200050e7890 */ /* 0x000fe2000fffe03f */
[----:B------:R-:W-:Y:S01]  /*cd90*/  ISETP.NE.AND P1, PT, R6, 0xe, PT ;  /* 0x0000000e0600780c */ /* 0x000fe20003f25270 */
[----:B------:R-:W-:-:S02]  /*cda0*/  UIADD3.X UR5, URZ, UR23, URZ, UP0, !UPT ;  /* 0x000000173f057290 */ /* 0x000fc400087fe43f */
[----:B------:R-:W-:Y:S01]  /*cdb0*/  UIADD3 UR15, UR8, 0xe200, URZ ;  /* 0x0000e200080f7890 */ /* 0x000fe2000fffe03f */
[----:B------:R-:W-:Y:S02]  /*cdc0*/  SEL R14, RZ, 0x1, P1 ;  /* 0x00000001ff0e7807 */ /* 0x000fe40000800000 */
[----:B------:R-:W-:Y:S01]  /*cdd0*/  UMOV UR8, UR14 ;  /* 0x0000000e00087c82 */ /* 0x000fe20008000000 */
[----:B------:R-:W-:Y:S02]  /*cde0*/  SEL R6, R6, RZ, P1 ;  /* 0x000000ff06067207 */ /* 0x000fe40000800000 */
[----:B------:R-:W-:Y:S01]  /*cdf0*/  LOP3.LUT R5, R5, R14, RZ, 0x3c, !PT ;  /* 0x0000000e05057212 */ /* 0x000fe200078e3cff */
[----:B------:R0:W-:Y:S02]  /*ce00*/  UTMALDG.3D [UR8], [UR4], desc[UR6] ;  /* 0x00000608040075b4 */ /* 0x0001e40008011000 */
[----:B0-----:R-:W-:Y:S01]  /*ce10*/  UMOV UR8, UR15 ;  /* 0x0000000f00087c82 */ /* 0x001fe20008000000 */
[----:B------:R-:W-:-:S02]  /*ce20*/  UMOV UR11, UR19 ;  /* 0x00000013000b7c82 */ /* 0x000fc40008000000 */
[----:B------:R0:W-:Y:S02]  /*ce30*/  UTMALDG.3D [UR8], [UR24], desc[UR6] ;  /* 0x00000608180075b4 */ /* 0x0001e40008011000 */
[----:B0-----:R-:W-:Y:S05]  /*ce40*/  @P3 BRA `(.L_x_430) ;  /* 0xfffffffc00483947 */ /* 0x001fea000383ffff */
.L_x_426:
[----:B------:R-:W-:Y:S05]  /*ce50*/  BSYNC B1 ;  /* 0x0000000000017941 */ /* 0x000fea0003800000 */
.L_x_425:
[----:B------:R-:W-:Y:S01]  /*ce60*/  LOP3.LUT P3, RZ, R13, 0xff, RZ, 0xc0, !PT ;  /* 0x000000ff0dff7812 */ /* 0x000fe2000786c0ff */
[----:B------:R-:W-:Y:S01]  /*ce70*/  IMAD.IADD R12, R3, 0x1, R12 ;  /* 0x00000001030c7824 */ /* 0x000fe200078e020c */
[----:B------:R-:W-:Y:S01]  /*ce80*/  IADD3 R17, P4, R17, UR20, RZ ;  /* 0x0000001411117c10 */ /* 0x000fe2000ff9e0ff */
[----:B------:R-:W-:Y:S01]  /*ce90*/  ULDC.64 UR4, c[0x0][0x650] ;  /* 0x0001940000047ab9 */ /* 0x000fe20000000a00 */
[----:B------:R-:W-:Y:S01]  /*cea0*/  BSSY B1, `(.L_x_431) ;  /* 0x000006e000017945 */ /* 0x000fe20003800000 */
[----:B------:R-:W-:Y:S01]  /*ceb0*/  IMAD.MOV.U32 R9, RZ, RZ, -0x1 ;  /* 0xffffffffff097424 */ /* 0x000fe200078e00ff */
[----:B------:R-:W-:Y:S01]  /*cec0*/  SHF.R.U32.HI R4, RZ, 0x1, R12 ;  /* 0x00000001ff047819 */ /* 0x000fe2000001160c */
[----:B------:R-:W-:Y:S01]  /*ced0*/  IMAD.MOV.U32 R8, RZ, RZ, -0x1 ;  /* 0xffffffffff087424 */ /* 0x000fe200078e00ff */
[----:B------:R-:W-:Y:S02]  /*cee0*/  ISETP.GT.U32.AND P1, PT, R12, 0xd, PT ;  /* 0x0000000d0c00780c */ /* 0x000fe40003f24070 */
[----:B------:R-:W-:-:S02]  /*cef0*/  IADD3.X R16, R16, UR13, RZ, P4, !PT ;  /* 0x0000000d10107c10 */ /* 0x000fc4000a7fe4ff */
[----:B------:R-:W-:Y:S01]  /*cf00*/  ISETP.LT.U32.AND P1, PT, R3, 0xe, P1 ;  /* 0x0000000e0300780c */ /* 0x000fe20000f21070 */
[----:B------:R-:W0:Y:S01]  /*cf10*/  @P3 S2R R6, SR_CgaCtaId ;  /* 0x0000000000063919 */ /* 0x000e220000008800 */
[----:B------:R-:W-:Y:S02]  /*cf20*/  @P3 MOV R5, 0x400 ;  /* 0x0000040000053802 */ /* 0x000fe40000000f00 */
[----:B------:R-:W-:Y:S02]  /*cf30*/  PRMT R13, RZ, 0x7610, R13 ;  /* 0x00007610ff0d7816 */ /* 0x000fe4000000000d */
[----:B0-----:R-:W-:Y:S01]  /*cf40*/  @P3 LEA R6, R6, R5, 0x18 ;  /* 0x0000000506063211 */ /* 0x001fe200078ec0ff */
[----:B------:R-:W-:-:S03]  /*cf50*/  IMAD.WIDE.U32 R4, R4, -0x6db6db6d, RZ ;  /* 0x9249249304047825 */ /* 0x000fc600078e00ff */
[----:B------:R0:W-:Y:S01]  /*cf60*/  @P3 SYNCS.ARRIVE.TRANS64.A1T0 RZ, [R6+URZ+0xf8], RZ ;  /* 0x0000f8ff06ff39a7 */ /* 0x0001e2000810003f */
[----:B------:R-:W-:Y:S02]  /*cf70*/  ISETP.GE.U32.AND P3, PT, R3, 0xe, PT ;  /* 0x0000000e0300780c */ /* 0x000fe40003f66070 */
[----:B------:R-:W-:Y:S02]  /*cf80*/  SHF.R.U32.HI R7, RZ, 0x2, R5 ;  /* 0x00000002ff077819 */ /* 0x000fe40000011605 */
[----:B------:R-:W-:Y:S02]  /*cf90*/  SEL R5, RZ, 0x1, !P1 ;  /* 0x00000001ff057807 */ /* 0x000fe40004800000 */
[----:B------:R-:W-:Y:S01]  /*cfa0*/  ISETP.GE.U32.AND P1, PT, R17, UR4, PT ;  /* 0x0000000411007c0c */ /* 0x000fe2000bf26070 */
[----:B------:R-:W-:Y:S01]  /*cfb0*/  IMAD R12, R7, -0xe, R12 ;  /* 0xfffffff2070c7824 */ /* 0x000fe200078e020c */
[----:B------:R-:W-:Y:S02]  /*cfc0*/  LOP3.LUT R0, R0, R5, RZ, 0x3c, !PT ;  /* 0x0000000500007212 */ /* 0x000fe400078e3cff */
[----:B------:R-:W-:-:S02]  /*cfd0*/  ISETP.GE.U32.AND.EX P1, PT, R16, UR5, PT, P1 ;  /* 0x0000000510007c0c */ /* 0x000fc4000bf26110 */
[----:B------:R-:W-:Y:S02]  /*cfe0*/  PRMT R4, RZ, 0x7610, R4 ;  /* 0x00007610ff047816 */ /* 0x000fe40000000004 */
[----:B------:R-:W-:Y:S01]  /*cff0*/  @P3 LOP3.LUT R0, R0, 0x1, R7, 0x78, !PT ;  /* 0x0000000100003812 */ /* 0x000fe200078e7807 */
[----:B------:R-:W-:-:S08]  /*d000*/  IMAD.MOV.U32 R7, RZ, RZ, -0x1 ;  /* 0xffffffffff077424 */ /* 0x000fd000078e00ff */
[----:B0-----:R-:W-:Y:S05]  /*d010*/  @P1 BRA `(.L_x_432) ;  /* 0x0000000400581947 */ /* 0x001fea0003800000 */
[----:B------:R-:W-:Y:S01]  /*d020*/  ULDC.64 UR4, c[0x0][0x628] ;  /* 0x00018a0000047ab9 */ /* 0x000fe20000000a00 */
[----:B------:R-:W0:Y:S01]  /*d030*/  S2R R15, SR_CTAID.X ;  /* 0x00000000000f7919 */ /* 0x000e220000002500 */
[----:B------:R-:W-:Y:S01]  /*d040*/  ISETP.NE.U32.AND P1, PT, RZ, UR4, PT ;  /* 0x00000004ff007c0c */ /* 0x000fe2000bf25070 */
[----:B------:R-:W-:Y:S01]  /*d050*/  ULDC UR7, c[0x0][0x630] ;  /* 0x00018c0000077ab9 */ /* 0x000fe20000000800 */
[----:B------:R-:W-:Y:S01]  /*d060*/  IMAD.MOV.U32 R4, RZ, RZ, R17 ;  /* 0x000000ffff047224 */ /* 0x000fe200078e0011 */
[----:B------:R-:W1:Y:S01]  /*d070*/  S2R R14, SR_CTAID.Y ;  /* 0x00000000000e7919 */ /* 0x000e620000002600 */
[----:B------:R-:W-:Y:S01]  /*d080*/  ISETP.NE.AND.EX P1, PT, RZ, UR5, PT, P1 ;  /* 0x00000005ff007c0c */ /* 0x000fe2000bf25310 */
[----:B------:R-:W-:-:S12]  /*d090*/  IMAD.MOV.U32 R5, RZ, RZ, R16 ;  /* 0x000000ffff057224 */ /* 0x000fd800078e0010 */
[----:B------:R-:W-:Y:S05]  /*d0a0*/  @!P1 BRA `(.L_x_433) ;  /* 0x0000000000289947 */ /* 0x000fea0003800000 */
[----:B------:R-:W-:Y:S02]  /*d0b0*/  ULDC UR6, c[0x0][0x634] ;  /* 0x00018d0000067ab9 */ /* 0x000fe40000000800 */
[----:B------:R-:W-:-:S05]  /*d0c0*/  IADD3 R9, P1, R17, UR6, RZ ;  /* 0x0000000611097c10 */ /* 0x000fca000ff3e0ff */
[----:B------:R-:W-:-:S04]  /*d0d0*/  IMAD.X R19, RZ, RZ, R16, P1 ;  /* 0x000000ffff137224 */ /* 0x000fc800008e0610 */
[----:B------:R-:W-:-:S04]  /*d0e0*/  IMAD.WIDE.U32 R6, R19, UR4, RZ ;  /* 0x0000000413067c25 */ /* 0x000fc8000f8e00ff */
[----:B------:R-:W-:-:S04]  /*d0f0*/  IMAD.WIDE.U32 R6, P1, R9, UR5, R6 ;  /* 0x0000000509067c25 */ /* 0x000fc8000f820006 */
[----:B------:R-:W-:-:S04]  /*d100*/  IMAD.WIDE.U32 R8, R9, UR4, RZ ;  /* 0x0000000409087c25 */ /* 0x000fc8000f8e00ff */
[----:B------:R-:W-:Y:S01]  /*d110*/  IMAD.X R5, RZ, RZ, RZ, P1 ;  /* 0x000000ffff057224 */ /* 0x000fe200008e06ff */
[----:B------:R-:W-:Y:S01]  /*d120*/  IADD3 RZ, P1, R9, R6, RZ ;  /* 0x0000000609ff7210 */ /* 0x000fe20007f3e0ff */
[----:B------:R-:W-:-:S04]  /*d130*/  IMAD.MOV.U32 R4, RZ, RZ, R7 ;  /* 0x000000ffff047224 */ /* 0x000fc800078e0007 */
[----:B------:R-:W-:-:S08]  /*d140*/  IMAD.WIDE.U32.X R4, R19, UR5, R4, P1 ;  /* 0x0000000513047c25 */ /* 0x000fd000088e0404 */
.L_x_433:
[--C-:B------:R-:W-:Y:S01]  /*d150*/  SHF.R.U64 R8, R4, UR7, R5.reuse ;  /* 0x0000000704087c19 */ /* 0x100fe20008001205 */
[----:B------:R-:W-:Y:S01]  /*d160*/  ULDC.64 UR4, c[0x0][0x620] ;  /* 0x0001880000047ab9 */ /* 0x000fe20000000a00 */
[----:B------:R-:W-:Y:S01]  /*d170*/  SHF.R.U32.HI R4, RZ, UR7, R5 ;  /* 0x00000007ff047c19 */ /* 0x000fe20008011605 */
[----:B------:R-:W-:Y:S01]  /*d180*/  IMAD.MOV.U32 R5, RZ, RZ, R16 ;  /* 0x000000ffff057224 */ /* 0x000fe200078e0010 */
[----:B------:R-:W-:Y:S01]  /*d190*/  IADD3 R7, P1, RZ, -R8, RZ ;  /* 0x80000008ff077210 */ /* 0x000fe20007f3e0ff */
[----:B------:R-:W2:Y:S01]  /*d1a0*/  LDC R22, c[0x0][0x144] ;  /* 0x00005100ff167b82 */ /* 0x000ea20000000800 */
[----:B0-----:R-:W-:Y:S01]  /*d1b0*/  I2FP.F32.U32 R9, R15 ;  /* 0x0000000f00097245 */ /* 0x001fe20000201000 */
[----:B------:R-:W-:Y:S01]  /*d1c0*/  ULDC.64 UR8, c[0x0][0x640] ;  /* 0x0001900000087ab9 */ /* 0x000fe20000000a00 */
[----:B------:R-:W-:Y:S01]  /*d1d0*/  ULDC UR6, c[0x0][0x608] ;  /* 0x0001820000067ab9 */ /* 0x000fe20000000800 */
[----:B------:R-:W-:Y:S01]  /*d1e0*/  IMAD.X R4, RZ, RZ, ~R4, P1 ;  /* 0x000000ffff047224 */ /* 0x000fe200008e0e04 */
[----:B------:R-:W-:-:S03]  /*d1f0*/  ISETP.NE.U32.AND P1, PT, RZ, UR8, PT ;  /* 0x00000008ff007c0c */ /* 0x000fc6000bf25070 */
[----:B------:R-:W-:Y:S01]  /*d200*/  IMAD R6, R4, UR4, RZ ;  /* 0x0000000404067c24 */ /* 0x000fe2000f8e02ff */
[----:B------:R-:W0:Y:S01]  /*d210*/  LDC R19, c[0x0][0x148] ;  /* 0x00005200ff137b82 */ /* 0x000e220000000800 */
[----:B------:R-:W-:Y:S01]  /*d220*/  IMAD.MOV.U32 R4, RZ, RZ, R17 ;  /* 0x000000ffff047224 */ /* 0x000fe200078e0011 */
[----:B------:R-:W-:-:S03]  /*d230*/  ISETP.NE.AND.EX P1, PT, RZ, UR9, PT, P1 ;  /* 0x00000009ff007c0c */ /* 0x000fc6000bf25310 */
[----:B------:R-:W-:Y:S01]  /*d240*/  IMAD.WIDE.U32 R4, R7, UR4, R4 ;  /* 0x0000000407047c25 */ /* 0x000fe2000f8e0004 */
[----:B------:R-:W-:-:S03]  /*d250*/  ULDC UR4, c[0x0][0x150] ;  /* 0x0000540000047ab9 */ /* 0x000fc60000000800 */
[----:B------:R-:W-:Y:S02]  /*d260*/  IMAD R7, R7, UR5, R6 ;  /* 0x0000000507077c24 */ /* 0x000fe4000f8e0206 */
[----:B------:R-:W-:Y:S01]  /*d270*/  FMUL R6, R9, UR4 ;  /* 0x0000000409067c20 */ /* 0x000fe20008400000 */
[----:B------:R-:W-:Y:S01]  /*d280*/  ULDC UR4, c[0x0][0x618] ;  /* 0x0001860000047ab9 */ /* 0x000fe20000000800 */
[----:B------:R-:W-:Y:S01]  /*d290*/  ULDC UR5, c[0x0][0x154] ;  /* 0x0000550000057ab9 */ /* 0x000fe20000000800 */
[----:B------:R-:W-:-:S03]  /*d2a0*/  IMAD.IADD R5, R5, 0x1, R7 ;  /* 0x0000000105057824 */ /* 0x000fc600078e0207 */
[----:B------:R-:W3:Y:S02]  /*d2b0*/  F2I.U32.TRUNC.NTZ R6, R6 ;  /* 0x0000000600067305 */ /* 0x000ee4000020f000 */
[----:B------:R-:W-:Y:S02]  /*d2c0*/  SHF.R.U64 R9, R4, UR4, R5 ;  /* 0x0000000404097c19 */ /* 0x000fe40008001205 */
[----:B-1----:R-:W-:-:S05]  /*d2d0*/  I2FP.F32.U32 R4, R14 ;  /* 0x0000000e00047245 */ /* 0x002fca0000201000 */
[----:B------:R-:W-:Y:S01]  /*d2e0*/  FMUL R21, R4, UR5 ;  /* 0x0000000504157c20 */ /* 0x000fe20008400000 */
[----:B------:R-:W-:Y:S01]  /*d2f0*/  SHF.R.U32.HI R4, RZ, UR4, R5 ;  /* 0x00000004ff047c19 */ /* 0x000fe20008011605 */
[----:B------:R-:W-:-:S03]  /*d300*/  ULDC UR4, c[0x0][0x658] ;  /* 0x0001960000047ab9 */ /* 0x000fc60000000800 */
[--C-:B------:R-:W-:Y:S01]  /*d310*/  SHF.R.U64 R20, R9, UR6, R4.reuse ;  /* 0x0000000609147c19 */ /* 0x100fe20008001204 */
[----:B------:R-:W1:Y:S01]  /*d320*/  F2I.U32.TRUNC.NTZ R21, R21 ;  /* 0x0000001500157305 */ /* 0x000e62000020f000 */
[----:B------:R-:W-:Y:S01]  /*d330*/  SHF.R.U32.HI R5, RZ, UR6, R4 ;  /* 0x00000006ff057c19 */ /* 0x000fe20008011604 */
[----:B---3--:R-:W-:-:S03]  /*d340*/  IMAD.MOV R6, RZ, RZ, -R6 ;  /* 0x000000ffff067224 */ /* 0x008fc600078e0a06 */
[----:B------:R-:W-:Y:S01]  /*d350*/  SHF.R.U64 R18, R20, UR4, R5 ;  /* 0x0000000414127c19 */ /* 0x000fe20008001205 */
[----:B--2---:R-:W-:Y:S01]  /*d360*/  IMAD R15, R22, R6, R15 ;  /* 0x00000006160f7224 */ /* 0x004fe200078e020f */
[----:B------:R-:W-:-:S03]  /*d370*/  SHF.R.U32.HI R23, RZ, UR4, R5 ;  /* 0x00000004ff177c19 */ /* 0x000fc60008011605 */
[----:B------:R-:W-:Y:S02]  /*d380*/  IMAD.MOV.U32 R4, RZ, RZ, R18 ;  /* 0x000000ffff047224 */ /* 0x000fe400078e0012 */
[----:B------:R-:W-:Y:S01]  /*d390*/  IMAD.MOV.U32 R5, RZ, RZ, R23 ;  /* 0x000000ffff057224 */ /* 0x000fe200078e0017 */
[----:B------:R-:W-:Y:S06]  /*d3a0*/  @!P1 BRA `(.L_x_434) ;  /* 0x0000000000289947 */ /* 0x000fec0003800000 */
[----:B------:R-:W-:Y:S02]  /*d3b0*/  ULDC UR4, c[0x0][0x64c] ;  /* 0x0001930000047ab9 */ /* 0x000fe40000000800 */
[----:B------:R-:W-:-:S05]  /*d3c0*/  IADD3 R5, P1, R18, UR4, RZ ;  /* 0x0000000412057c10 */ /* 0x000fca000ff3e0ff */
[----:B------:R-:W-:-:S04]  /*d3d0*/  IMAD.X R23, RZ, RZ, R23, P1 ;  /* 0x000000ffff177224 */ /* 0x000fc800008e0617 */
[----:B------:R-:W-:-:S04]  /*d3e0*/  IMAD.WIDE.U32 R6, R23, UR8, RZ ;  /* 0x0000000817067c25 */ /* 0x000fc8000f8e00ff */
[----:B------:R-:W-:-:S04]  /*d3f0*/  IMAD.WIDE.U32 R6, P1, R5, UR9, R6 ;  /* 0x0000000905067c25 */ /* 0x000fc8000f820006 */
[----:B------:R-:W-:-:S04]  /*d400*/  IMAD.WIDE.U32 R4, R5, UR8, RZ ;  /* 0x0000000805047c25 */ /* 0x000fc8000f8e00ff */
[----:B------:R-:W-:Y:S01]  /*d410*/  IMAD.MOV.U32 R4, RZ, RZ, R7 ;  /* 0x000000ffff047224 */ /* 0x000fe200078e0007 */
[----:B------:R-:W-:Y:S01]  /*d420*/  IADD3 RZ, P3, R5, R6, RZ ;  /* 0x0000000605ff7210 */ /* 0x000fe20007f7e0ff */
[----:B------:R-:W-:-:S04]  /*d430*/  IMAD.X R5, RZ, RZ, RZ, P1 ;  /* 0x000000ffff057224 */ /* 0x000fc800008e06ff */
[----:B------:R-:W-:-:S08]  /*d440*/  IMAD.WIDE.U32.X R4, R23, UR9, R4, P3 ;  /* 0x0000000917047c25 */ /* 0x000fd000098e0404 */
.L_x_434:
[----:B------:R-:W2:Y:S01]  /*d450*/  LDC R6, c[0x0][0x65c] ;  /* 0x00019700ff067b82 */ /* 0x000ea20000000800 */
[----:B------:R-:W-:Y:S01]  /*d460*/  ULDC UR4, c[0x0][0x648] ;  /* 0x0001920000047ab9 */ /* 0x000fe20000000800 */
[----:B------:R-:W-:Y:S01]  /*d470*/  LOP3.LUT R20, R20, UR17, RZ, 0xc0, !PT ;  /* 0x0000001114147c12 */ /* 0x000fe2000f8ec0ff */
[----:B-1----:R-:W-:Y:S01]  /*d480*/  IMAD.MOV R21, RZ, RZ, -R21 ;  /* 0x000000ffff157224 */ /* 0x002fe200078e0a15 */
[----:B------:R-:W-:Y:S01]  /*d490*/  SHF.R.U64 R5, R4, UR4, R5 ;  /* 0x0000000404057c19 */ /* 0x000fe20008001205 */
[----:B------:R-:W-:Y:S01]  /*d4a0*/  ULDC UR4, c[0x0][0x638] ;  /* 0x00018e0000047ab9 */ /* 0x000fe20000000800 */
[----:B------:R-:W-:Y:S01]  /*d4b0*/  LOP3.LUT R9, R9, UR16, RZ, 0xc0, !PT ;  /* 0x0000001009097c12 */ /* 0x000fe2000f8ec0ff */
[----:B------:R-:W-:Y:S01]  /*d4c0*/  ULDC UR5, c[0x0][0x610] ;  /* 0x0001840000057ab9 */ /* 0x000fe20000000800 */
[----:B------:R-:W-:Y:S02]  /*d4d0*/  IMAD.MOV.U32 R4, RZ, RZ, 0x1 ;  /* 0x00000001ff047424 */ /* 0x000fe400078e00ff */
[----:B------:R-:W-:-:S02]  /*d4e0*/  IMAD.MOV R7, RZ, RZ, -R5 ;  /* 0x000000ffff077224 */ /* 0x000fc400078e0a05 */
[----:B------:R-:W-:Y:S02]  /*d4f0*/  IMAD R20, R5, UR18, R20 ;  /* 0x0000001205147c24 */ /* 0x000fe4000f8e0214 */
[----:B------:R-:W-:Y:S01]  /*d500*/  IMAD R18, R7, UR4, R18 ;  /* 0x0000000407127c24 */ /* 0x000fe2000f8e0212 */
[----:B------:R-:W-:-:S03]  /*d510*/  ULDC UR4, c[0x0][0x600] ;  /* 0x0001800000047ab9 */ /* 0x000fc60000000800 */
[----:B------:R-:W-:Y:S01]  /*d520*/  IMAD R18, R18, UR4, R9 ;  /* 0x0000000412127c24 */ /* 0x000fe2000f8e0209 */
[----:B--2---:R-:W-:-:S13]  /*d530*/  ISETP.NE.AND P1, PT, R6, 0x1, PT ;  /* 0x000000010600780c */ /* 0x004fda0003f25270 */
[----:B0-----:R-:W-:-:S04]  /*d540*/  @P1 IMAD R15, R19, R21, R14 ;  /* 0x00000015130f1224 */ /* 0x001fc800078e020e */
[----:B------:R-:W-:-:S05]  /*d550*/  IMAD R15, R20, UR5, R15 ;  /* 0x00000005140f7c24 */ /* 0x000fca000f8e020f */
[----:B------:R-:W-:Y:S02]  /*d560*/  SEL R9, R18, R15, !P1 ;  /* 0x0000000f12097207 */ /* 0x000fe40004800000 */
[----:B------:R-:W-:-:S07]  /*d570*/  SEL R7, R15, R18, !P1 ;  /* 0x000000120f077207 */ /* 0x000fce0004800000 */
.L_x_432:
[----:B------:R-:W-:Y:S05]  /*d580*/  BSYNC B1 ;  /* 0x0000000000017941 */ /* 0x000fea0003800000 */
.L_x_431:
[----:B------:R-:W-:-:S13]  /*d590*/  LOP3.LUT P1, RZ, R4, 0xff, RZ, 0xc0, !PT ;  /* 0x000000ff04ff7812 */ /* 0x000fda000782c0ff */
[----:B------:R-:W-:Y:S05]  /*d5a0*/  @P1 BRA `(.L_x_435) ;  /* 0xfffffff4003c1947 */ /* 0x000fea000383ffff */
[----:B------:R-:W-:Y:S05]  /*d5b0*/  BSYNC B0 ;  /* 0x0000000000007941 */ /* 0x000fea0003800000 */
.L_x_423:
[----:B------:R-:W-:-:S03]  /*d5c0*/  UMOV UR4, 0xffffffff ;  /* 0xffffffff00047882 */ /* 0x000fc60000000000 */
[----:B------:R-:W-:Y:S05]  /*d5d0*/  BRA.DIV UR4, `(.L_x_436) ;  /* 0x0000000a047c7947 */ /* 0x000fea000b800000 */
[----:B------:R-:W-:-:S13]  /*d5e0*/  ELECT P6, URZ, PT ;  /* 0x00000000003f782f */ /* 0x000fda00038c0000 */
.L_x_460:
[----:B------:R-:W-:Y:S04]  /*d5f0*/  BSSY B0, `(.L_x_437) ;  /* 0x0000085000007945 */ /* 0x000fe80003800000 */
[----:B------:R-:W-:Y:S05]  /*d600*/  @!P6 BRA `(.L_x_438) ;  /* 0x00000008000ce947 */ /* 0x000fea0003800000 */
[----:B------:R-:W-:-:S04]  /*d610*/  LOP3.LUT R2, R2, 0x2, RZ, 0xfc, !PT ;  /* 0x0000000202027812 */ /* 0x000fc800078efcff */
[----:B------:R-:W-:-:S13]  /*d620*/  ISETP.NE.AND P0, PT, R2, 0x3, PT ;  /* 0x000000030200780c */ /* 0x000fda0003f05270 */
[----:B------:R-:W-:Y:S05]  /*d630*/  @!P0 BRA `(.L_x_439) ;  /* 0x0000000000048947 */ /* 0x000fea0003800000 */
[----:B------:R-:W-:Y:S01]  /*d640*/  BPT.TRAP 0x1 ;  /* 0x000000040000795c */ /* 0x000fe20000300000 */
.L_x_439:
[----:B------:R-:W0:Y:S01]  /*d650*/  S2R R3, SR_CgaCtaId ;  /* 0x0000000000037919 */ /* 0x000e220000008800 */
[----:B------:R-:W-:-:S04]  /*d660*/  MOV R2, 0x400 ;  /* 0x0000040000027802 */ /* 0x000fc80000000f00 */
[----:B0-----:R-:W-:Y:S02]  /*d670*/  LEA R3, R3, R2, 0x18 ;  /* 0x0000000203037211 */ /* 0x001fe400078ec0ff */
[----:B------:R-:W-:-:S03]  /*d680*/  SHF.L.U32 R2, R0, 0x1f, RZ ;  /* 0x0000001f00027819 */ /* 0x000fc600000006ff */
[----:B------:R-:W-:-:S04]  /*d690*/  VIADD R3, R3, 0x70 ;  /* 0x0000007003037836 */ /* 0x000fc80000000000 */
[C---:B------:R-:W-:Y:S02]  /*d6a0*/  IMAD R7, R12.reuse, 0x8, R3 ;  /* 0x000000080c077824 */ /* 0x040fe400078e0203 */
[----:B------:R-:W-:Y:S02]  /*d6b0*/  VIADD R12, R12, 0x1 ;  /* 0x000000010c0c7836 */ /* 0x000fe40000000000 */
[----:B------:R-:W0:Y:S03]  /*d6c0*/  SYNCS.PHASECHK.TRANS64.TRYWAIT P0, [R7+URZ], R2 ;  /* 0x00000002070075a7 */ /* 0x000e26000800017f */
[----:B------:R-:W-:-:S04]  /*d6d0*/  ISETP.NE.AND P1, PT, R12, 0xe, PT ;  /* 0x0000000e0c00780c */ /* 0x000fc80003f25270 */
[----:B------:R-:W-:Y:S02]  /*d6e0*/  SEL R5, RZ, 0x1, P1 ;  /* 0x00000001ff057807 */ /* 0x000fe40000800000 */
[----:B------:R-:W-:Y:S02]  /*d6f0*/  SEL R12, R12, RZ, P1 ;  /* 0x000000ff0c0c7207 */ /* 0x000fe40000800000 */
[----:B------:R-:W-:-:S03]  /*d700*/  LOP3.LUT R5, R0, R5, RZ, 0x3c, !PT ;  /* 0x0000000500057212 */ /* 0x000fc600078e3cff */
[----:B------:R-:W-:Y:S01]  /*d710*/  IMAD R9, R12, 0x8, R3 ;  /* 0x000000080c097824 */ /* 0x000fe200078e0203 */
[----:B------:R-:W-:Y:S01]  /*d720*/  SHF.L.U32 R4, R5, 0x1f, RZ ;  /* 0x0000001f05047819 */ /* 0x000fe200000006ff */
[----:B0-----:R-:W-:Y:S06]  /*d730*/  @!P0 BRA `(.L_x_440) ;  /* 0x0000000800448947 */ /* 0x001fec0003800000 */
.L_x_461:
[----:B------:R-:W1:Y:S01]  /*d740*/  SYNCS.PHASECHK.TRANS64.TRYWAIT P0, [R9+URZ], R4 ;  /* 0x00000004090075a7 */ /* 0x000e62000800017f */
[----:B------:R-:W-:-:S05]  /*d750*/  VIADD R0, R12, 0x1 ;  /* 0x000000010c007836 */ /* 0x000fca0000000000 */
[----:B------:R-:W-:-:S04]  /*d760*/  ISETP.NE.AND P1, PT, R0, 0xe, PT ;  /* 0x0000000e0000780c */ /* 0x000fc80003f25270 */
[----:B0-----:R-:W-:Y:S02]  /*d770*/  SEL R2, RZ, 0x1, P1 ;  /* 0x00000001ff027807 */ /* 0x001fe40000800000 */
[----:B------:R-:W-:Y:S02]  /*d780*/  SEL R0, R0, RZ, P1 ;  /* 0x000000ff00007207 */ /* 0x000fe40000800000 */
[----:B------:R-:W-:-:S03]  /*d790*/  LOP3.LUT R7, R5, R2, RZ, 0x3c, !PT ;  /* 0x0000000205077212 */ /* 0x000fc600078e3cff */
[----:B------:R-:W-:Y:S01]  /*d7a0*/  IMAD R6, R0, 0x8, R3 ;  /* 0x0000000800067824 */ /* 0x000fe200078e0203 */
[----:B------:R-:W-:Y:S01]  /*d7b0*/  SHF.L.U32 R5, R7, 0x1f, RZ ;  /* 0x0000001f07057819 */ /* 0x000fe200000006ff */
[----:B-1----:R-:W-:Y:S06]  /*d7c0*/  @!P0 BRA `(.L_x_441) ;  /* 0x0000000800348947 */ /* 0x002fec0003800000 */
.L_x_462:
[----:B------:R-:W1:Y:S01]  /*d7d0*/  SYNCS.PHASECHK.TRANS64.TRYWAIT P0, [R6+URZ], R5 ;  /* 0x00000005060075a7 */ /* 0x000e62000800017f */
[----:B------:R-:W-:-:S05]  /*d7e0*/  VIADD R0, R0, 0x1 ;  /* 0x0000000100007836 */ /* 0x000fca0000000000 */
[----:B------:R-:W-:-:S04]  /*d7f0*/  ISETP.NE.AND P1, PT, R0, 0xe, PT ;  /* 0x0000000e0000780c */ /* 0x000fc80003f25270 */
[----:B------:R-:W-:Y:S02]  /*d800*/  SEL R2, RZ, 0x1, P1 ;  /* 0x00000001ff027807 */ /* 0x000fe40000800000 */
[----:B------:R-:W-:Y:S02]  /*d810*/  SEL R0, R0, RZ, P1 ;  /* 0x000000ff00007207 */ /* 0x000fe40000800000 */
[----:B------:R-:W-:-:S03]  /*d820*/  LOP3.LUT R7, R7, R2, RZ, 0x3c, !PT ;  /* 0x0000000207077212 */ /* 0x000fc600078e3cff */
[----:B0-----:R-:W-:Y:S01]  /*d830*/  IMAD R9, R0, 0x8, R3 ;  /* 0x0000000800097824 */ /* 0x001fe200078e0203 */
[----:B------:R-:W-:Y:S01]  /*d840*/  SHF.L.U32 R4, R7, 0x1f, RZ ;  /* 0x0000001f07047819 */ /* 0x000fe200000006ff */
[----:B-1----:R-:W-:Y:S06]  /*d850*/  @!P0 BRA `(.L_x_442) ;  /* 0x0000000800248947 */ /* 0x002fec0003800000 */
.L_x_463:
        /* <DEDUP_REMOVED lines=9> */
.L_x_464:
        /* <DEDUP_REMOVED lines=9> */
.L_x_465:
        /* <DEDUP_REMOVED lines=9> */
.L_x_466:
        /* <DEDUP_REMOVED lines=9> */
.L_x_467:
        /* <DEDUP_REMOVED lines=9> */
.L_x_468:
        /* <DEDUP_REMOVED lines=9> */
.L_x_469:
        /* <DEDUP_REMOVED lines=9> */
.L_x_470:
        /* <DEDUP_REMOVED lines=9> */
.L_x_471:
        /* <DEDUP_REMOVED lines=9> */
.L_x_472:
[----:B------:R-:W1:Y:S01]  /*dd70*/  SYNCS.PHASECHK.TRANS64.TRYWAIT P0, [R6+URZ], R5 ;  /* 0x00000005060075a7 */ /* 0x000e62000800017f */
[----:B------:R-:W-:-:S05]  /*dd80*/  VIADD R0, R0, 0x1 ;  /* 0x0000000100007836 */ /* 0x000fca0000000000 */
[----:B------:R-:W-:-:S04]  /*dd90*/  ISETP.NE.AND P1, PT, R0, 0xe, PT ;  /* 0x0000000e0000780c */ /* 0x000fc80003f25270 */
[----:B------:R-:W-:Y:S02]  /*dda0*/  SEL R2, RZ, 0x1, P1 ;  /* 0x00000001ff027807 */ /* 0x000fe40000800000 */
[----:B------:R-:W-:Y:S02]  /*ddb0*/  SEL R0, R0, RZ, P1 ;  /* 0x000000ff00007207 */ /* 0x000fe40000800000 */
[----:B------:R-:W-:Y:S01]  /*ddc0*/  LOP3.LUT R2, R7, R2, RZ, 0x3c, !PT ;  /* 0x0000000207027212 */ /* 0x000fe200078e3cff */
[----:B-1----:R-:W-:Y:S06]  /*ddd0*/  @!P0 BRA `(.L_x_452) ;  /* 0x00000004008c8947 */ /* 0x002fec0003800000 */
.L_x_473:
[----:B------:R-:W-:Y:S01]  /*dde0*/  IMAD R3, R0, 0x8, R3 ;  /* 0x0000000800037824 */ /* 0x000fe200078e0203 */
[----:B------:R-:W-:-:S07]  /*ddf0*/  SHF.L.U32 R0, R2, 0x1f, RZ ;  /* 0x0000001f02007819 */ /* 0x000fce00000006ff */
.L_x_453:
[----:B--2---:R2:W3:Y:S02]  /*de00*/  SYNCS.PHASECHK.TRANS64.TRYWAIT P0, [R3+URZ], R0 ;  /* 0x00000000030075a7 */ /* 0x0044e4000800017f */
[----:B---3--:R-:W-:Y:S05]  /*de10*/  @!P0 NANOSLEEP.SYNCS 0x989680 ;  /* 0x009896800000895d */ /* 0x008fea0003900000 */
[----:B------:R-:W3:Y:S02]  /*de20*/  @!P0 SYNCS.PHASECHK.TRANS64 P0, [R3+URZ], R0 ;  /* 0x00000000030085a7 */ /* 0x000ee4000800007f */
[----:B---3--:R-:W-:Y:S05]  /*de30*/  @!P0 BRA `(.L_x_453) ;  /* 0xfffffffc00f08947 */ /* 0x008fea000383ffff */
.L_x_438:
[----:B------:R-:W-:Y:S05]  /*de40*/  BSYNC B0 ;  /* 0x0000000000007941 */ /* 0x000fea0003800000 */
.L_x_437:
[----:B------:R-:W-:Y:S05]  /*de50*/  EXIT ;  /* 0x000000000000794d */ /* 0x000fea0003800000 */
.L_x_18:
[----:B---3--:R3:W4:Y:S02]  /*de60*/  SYNCS.PHASECHK.TRANS64.TRYWAIT P1, [R3+URZ], R0 ;  /* 0x00000000030075a7 */ /* 0x008724000802017f */
[----:B----4-:R-:W-:Y:S05]  /*de70*/  @!P1 NANOSLEEP.SYNCS 0x989680 ;  /* 0x009896800000995d */ /* 0x010fea0003900000 */
[----:B------:R-:W4:Y:S02]  /*de80*/  @!P1 SYNCS.PHASECHK.TRANS64 P1, [R3+URZ], R0 ;  /* 0x00000000030095a7 */ /* 0x000f24000802007f */
[----:B----4-:R-:W-:Y:S05]  /*de90*/  @!P1 BRA `(.L_x_18) ;  /* 0xfffffffc00f09947 */ /* 0x010fea000383ffff */
[----:B------:R-:W-:Y:S05]  /*dea0*/  BRA `(.L_x_17) ;  /* 0xffffff3400507947 */ /* 0x000fea000383ffff */
.L_x_23:
[----:B-1----:R1:W2:Y:S02]  /*deb0*/  SYNCS.PHASECHK.TRANS64.TRYWAIT P1, [R5+URZ], R4 ;  /* 0x00000004050075a7 */ /* 0x0022a4000802017f */
[----:B--2---:R-:W-:Y:S05]  /*dec0*/  @!P1 NANOSLEEP.SYNCS 0x989680 ;  /* 0x009896800000995d */ /* 0x004fea0003900000 */
[----:B------:R-:W2:Y:S02]  /*ded0*/  @!P1 SYNCS.PHASECHK.TRANS64 P1, [R5+URZ], R4 ;  /* 0x00000004050095a7 */ /* 0x000ea4000802007f */
[----:B--2---:R-:W-:Y:S05]  /*dee0*/  @!P1 BRA `(.L_x_23) ;  /* 0xfffffffc00f09947 */ /* 0x004fea000383ffff */
[----:B------:R-:W-:Y:S05]  /*def0*/  BRA `(.L_x_22) ;  /* 0xffffff3400f87947 */ /* 0x000fea000383ffff */
.L_x_424:
[----:B------:R-:W-:Y:S01]  /*df00*/  BSSY B1, `(.L_x_454) ;  /* 0x0000006000017945 */ /* 0x000fe20003800000 */
[----:B------:R-:W-:-:S07]  /*df10*/  IMAD.MOV.U32 R15, RZ, RZ, -0x1 ;  /* 0xffffffffff0f7424 */ /* 0x000fce00078e00ff */
[----:B------:R-:W-:Y:S05]  /*df20*/  WARPSYNC.COLLECTIVE R15, `(.L_x_455) ;  /* 0x000000000f0c7348 */ /* 0x000fea0003c00000 */
[----:B------:R-:W-:Y:S02]  /*df30*/  ELECT P6, UR62, PT ;  /* 0x00000000003e782f */ /* 0x000fe400038c0000 */
[----:B------:R-:W-:Y:S01]  /*df40*/  MOV R14, UR62 ;  /* 0x0000003e000e7c02 */ /* 0x000fe20008000f00 */
[----:B------:R-:W-:Y:S10]  /*df50*/  ENDCOLLECTIVE ;  /* 0x000000000000791b */ /* 0x000ff40003800000 */
.L_x_455:
[----:B------:R-:W-:Y:S05]  /*df60*/  BSYNC B1 ;  /* 0x0000000000017941 */ /* 0x000fea0003800000 */
.L_x_454:
[----:B------:R-:W-:Y:S05]  /*df70*/  BRA `(.L_x_456) ;  /* 0xffffffe800d47947 */ /* 0x000fea000383ffff */
.L_x_427:
[----:B0-----:R0:W1:Y:S02]  /*df80*/  SYNCS.PHASECHK.TRANS64.TRYWAIT P1, [R14+URZ+0x70], R7 ;  /* 0x000070070e0075a7 */ /* 0x001064000802017f */
[----:B-1----:R-:W-:Y:S05]  /*df90*/  @!P1 NANOSLEEP.SYNCS 0x989680 ;  /* 0x009896800000995d */ /* 0x002fea0003900000 */
[----:B------:R-:W1:Y:S02]  /*dfa0*/  @!P1 SYNCS.PHASECHK.TRANS64 P1, [R14+URZ+0x70], R7 ;  /* 0x000070070e0095a7 */ /* 0x000e64000802007f */
[----:B-1----:R-:W-:Y:S05]  /*dfb0*/  @!P1 BRA `(.L_x_427) ;  /* 0xfffffffc00f09947 */ /* 0x002fea000383ffff */
[----:B------:R-:W-:Y:S05]  /*dfc0*/  BRA `(.L_x_457) ;  /* 0xffffffec00087947 */ /* 0x000fea000383ffff */
.L_x_436:
[----:B------:R-:W-:Y:S01]  /*dfd0*/  BSSY B0, `(.L_x_458) ;  /* 0x0000006000007945 */ /* 0x000fe20003800000 */
[----:B------:R-:W-:-:S07]  /*dfe0*/  IMAD.MOV.U32 R15, RZ, RZ, -0x1 ;  /* 0xffffffffff0f7424 */ /* 0x000fce00078e00ff */
[----:B------:R-:W-:Y:S05]  /*dff0*/  WARPSYNC.COLLECTIVE R15, `(.L_x_459) ;  /* 0x000000000f0c7348 */ /* 0x000fea0003c00000 */
[----:B------:R-:W-:Y:S02]  /*e000*/  ELECT P6, UR62, PT ;  /* 0x00000000003e782f */ /* 0x000fe400038c0000 */
[----:B------:R-:W-:Y:S01]  /*e010*/  MOV R14, UR62 ;  /* 0x0000003e000e7c02 */ /* 0x000fe20008000f00 */
[----:B------:R-:W-:Y:S10]  /*e020*/  ENDCOLLECTIVE ;  /* 0x000000000000791b */ /* 0x000ff40003800000 */
.L_x_459:
[----:B------:R-:W-:Y:S05]  /*e030*/  BSYNC B0 ;  /* 0x0000000000007941 */ /* 0x000fea0003800000 */
.L_x_458:
[----:B------:R-:W-:Y:S05]  /*e040*/  BRA `(.L_x_460) ;  /* 0xfffffff400687947 */ /* 0x000fea000383ffff */
.L_x_440:
[----:B0-----:R0:W1:Y:S02]  /*e050*/  SYNCS.PHASECHK.TRANS64.TRYWAIT P0, [R7+URZ], R2 ;  /* 0x00000002070075a7 */ /* 0x001064000800017f */
[----:B-1----:R-:W-:Y:S05]  /*e060*/  @!P0 NANOSLEEP.SYNCS 0x989680 ;  /* 0x009896800000895d */ /* 0x002fea0003900000 */
[----:B------:R-:W1:Y:S02]  /*e070*/  @!P0 SYNCS.PHASECHK.TRANS64 P0, [R7+URZ], R2 ;  /* 0x00000002070085a7 */ /* 0x000e64000800007f */
[----:B-1----:R-:W-:Y:S05]  /*e080*/  @!P0 BRA `(.L_x_440) ;  /* 0xfffffffc00f08947 */ /* 0x002fea000383ffff */
[----:B------:R-:W-:Y:S05]  /*e090*/  BRA `(.L_x_461) ;  /* 0xfffffff400a87947 */ /* 0x000fea000383ffff */
.L_x_441:
[----:B0-----:R0:W1:Y:S02]  /*e0a0*/  SYNCS.PHASECHK.TRANS64.TRYWAIT P0, [R9+URZ], R4 ;  /* 0x00000004090075a7 */ /* 0x001064000800017f */
[----:B-1----:R-:W-:Y:S05]  /*e0b0*/  @!P0 NANOSLEEP.SYNCS 0x989680 ;  /* 0x009896800000895d */ /* 0x002fea0003900000 */
[----:B------:R-:W1:Y:S02]  /*e0c0*/  @!P0 SYNCS.PHASECHK.TRANS64 P0, [R9+URZ], R4 ;  /* 0x00000004090085a7 */ /* 0x000e64000800007f */
[----:B-1----:R-:W-:Y:S05]  /*e0d0*/  @!P0 BRA `(.L_x_441) ;  /* 0xfffffffc00f08947 */ /* 0x002fea000383ffff */
[----:B------:R-:W-:Y:S05]  /*e0e0*/  BRA `(.L_x_462) ;  /* 0xfffffff400b87947 */ /* 0x000fea000383ffff */
.L_x_442:
[----:B0-----:R0:W1:Y:S02]  /*e0f0*/  SYNCS.PHASECHK.TRANS64.TRYWAIT P0, [R6+URZ], R5 ;  /* 0x00000005060075a7 */ /* 0x001064000800017f */
[----:B-1----:R-:W-:Y:S05]  /*e100*/  @!P0 NANOSLEEP.SYNCS 0x989680 ;  /* 0x009896800000895d */ /* 0x002fea0003900000 */
[----:B------:R-:W1:Y:S02]  /*e110*/  @!P0 SYNCS.PHASECHK.TRANS64 P0, [R6+URZ], R5 ;  /* 0x00000005060085a7 */ /* 0x000e64000800007f */
[----:B-1----:R-:W-:Y:S05]  /*e120*/  @!P0 BRA `(.L_x_442) ;  /* 0xfffffffc00f08947 */ /* 0x002fea000383ffff */
[----:B------:R-:W-:Y:S05]  /*e130*/  BRA `(.L_x_463) ;  /* 0xfffffff400c87947 */ /* 0x000fea000383ffff */
.L_x_443:
[----:B0-----:R0:W1:Y:S02]  /*e140*/  SYNCS.PHASECHK.TRANS64.TRYWAIT P0, [R9+URZ], R4 ;  /* 0x00000004090075a7 */ /* 0x001064000800017f */
[----:B-1----:R-:W-:Y:S05]  /*e150*/  @!P0 NANOSLEEP.SYNCS 0x989680 ;  /* 0x009896800000895d */ /* 0x002fea0003900000 */
[----:B------:R-:W1:Y:S02]  /*e160*/  @!P0 SYNCS.PHASECHK.TRANS64 P0, [R9+URZ], R4 ;  /* 0x00000004090085a7 */ /* 0x000e64000800007f */
[----:B-1----:R-:W-:Y:S05]  /*e170*/  @!P0 BRA `(.L_x_443) ;  /* 0xfffffffc00f08947 */ /* 0x002fea000383ffff */
[----:B------:R-:W-:Y:S05]  /*e180*/  BRA `(.L_x_464) ;  /* 0xfffffff400d87947 */ /* 0x000fea000383ffff */
.L_x_444:
[----:B0-----:R0:W1:Y:S02]  /*e190*/  SYNCS.PHASECHK.TRANS64.TRYWAIT P0, [R6+URZ], R5 ;  /* 0x00000005060075a7 */ /* 0x001064000800017f */
[----:B-1----:R-:W-:Y:S05]  /*e1a0*/  @!P0 NANOSLEEP.SYNCS 0x989680 ;  /* 0x009896800000895d */ /* 0x002fea0003900000 */
[----:B------:R-:W1:Y:S02]  /*e1b0*/  @!P0 SYNCS.PHASECHK.TRANS64 P0, [R6+URZ], R5 ;  /* 0x00000005060085a7 */ /* 0x000e64000800007f */
[----:B-1----:R-:W-:Y:S05]  /*e1c0*/  @!P0 BRA `(.L_x_444) ;  /* 0xfffffffc00f08947 */ /* 0x002fea000383ffff */
[----:B------:R-:W-:Y:S05]  /*e1d0*/  BRA `(.L_x_465) ;  /* 0xfffffff400e87947 */ /* 0x000fea000383ffff */
.L_x_445:
[----:B0-----:R0:W1:Y:S02]  /*e1e0*/  SYNCS.PHASECHK.TRANS64.TRYWAIT P0, [R9+URZ], R4 ;  /* 0x00000004090075a7 */ /* 0x001064000800017f */
[----:B-1----:R-:W-:Y:S05]  /*e1f0*/  @!P0 NANOSLEEP.SYNCS 0x989680 ;  /* 0x009896800000895d */ /* 0x002fea0003900000 */
[----:B------:R-:W1:Y:S02]  /*e200*/  @!P0 SYNCS.PHASECHK.TRANS64 P0, [R9+URZ], R4 ;  /* 0x00000004090085a7 */ /* 0x000e64000800007f */
[----:B-1----:R-:W-:Y:S05]  /*e210*/  @!P0 BRA `(.L_x_445) ;  /* 0xfffffffc00f08947 */ /* 0x002fea000383ffff */
[----:B------:R-:W-:Y:S05]  /*e220*/  BRA `(.L_x_466) ;  /* 0xfffffff400f87947 */ /* 0x000fea000383ffff */
.L_x_446:
[----:B0-----:R0:W1:Y:S02]  /*e230*/  SYNCS.PHASECHK.TRANS64.TRYWAIT P0, [R6+URZ], R5 ;  /* 0x00000005060075a7 */ /* 0x001064000800017f */
[----:B-1----:R-:W-:Y:S05]  /*e240*/  @!P0 NANOSLEEP.SYNCS 0x989680 ;  /* 0x009896800000895d */ /* 0x002fea0003900000 */
[----:B------:R-:W1:Y:S02]  /*e250*/  @!P0 SYNCS.PHASECHK.TRANS64 P0, [R6+URZ], R5 ;  /* 0x00000005060085a7 */ /* 0x000e64000800007f */
[----:B-1----:R-:W-:Y:S05]  /*e260*/  @!P0 BRA `(.L_x_446) ;  /* 0xfffffffc00f08947 */ /* 0x002fea000383ffff */
[----:B------:R-:W-:Y:S05]  /*e270*/  BRA `(.L_x_467) ;  /* 0xfffffff800087947 */ /* 0x000fea000383ffff */
.L_x_447:
[----:B0-----:R0:W1:Y:S02]  /*e280*/  SYNCS.PHASECHK.TRANS64.TRYWAIT P0, [R9+URZ], R4 ;  /* 0x00000004090075a7 */ /* 0x001064000800017f */
[----:B-1----:R-:W-:Y:S05]  /*e290*/  @!P0 NANOSLEEP.SYNCS 0x989680 ;  /* 0x009896800000895d */ /* 0x002fea0003900000 */
[----:B------:R-:W1:Y:S02]  /*e2a0*/  @!P0 SYNCS.PHASECHK.TRANS64 P0, [R9+URZ], R4 ;  /* 0x00000004090085a7 */ /* 0x000e64000800007f */
[----:B-1----:R-:W-:Y:S05]  /*e2b0*/  @!P0 BRA `(.L_x_447) ;  /* 0xfffffffc00f08947 */ /* 0x002fea000383ffff */
[----:B------:R-:W-:Y:S05]  /*e2c0*/  BRA `(.L_x_468) ;  /* 0xfffffff800187947 */ /* 0x000fea000383ffff */
.L_x_448:
[----:B0-----:R0:W1:Y:S02]  /*e2d0*/  SYNCS.PHASECHK.TRANS64.TRYWAIT P0, [R6+URZ], R5 ;  /* 0x00000005060075a7 */ /* 0x001064000800017f */
[----:B-1----:R-:W-:Y:S05]  /*e2e0*/  @!P0 NANOSLEEP.SYNCS 0x989680 ;  /* 0x009896800000895d */ /* 0x002fea0003900000 */
[----:B------:R-:W1:Y:S02]  /*e2f0*/  @!P0 SYNCS.PHASECHK.TRANS64 P0, [R6+URZ], R5 ;  /* 0x00000005060085a7 */ /* 0x000e64000800007f */
[----:B-1----:R-:W-:Y:S05]  /*e300*/  @!P0 BRA `(.L_x_448) ;  /* 0xfffffffc00f08947 */ /* 0x002fea000383ffff */
[----:B------:R-:W-:Y:S05]  /*e310*/  BRA `(.L_x_469) ;  /* 0xfffffff800287947 */ /* 0x000fea000383ffff */
.L_x_449:
[----:B0-----:R0:W1:Y:S02]  /*e320*/  SYNCS.PHASECHK.TRANS64.TRYWAIT P0, [R9+URZ], R4 ;  /* 0x00000004090075a7 */ /* 0x001064000800017f */
[----:B-1----:R-:W-:Y:S05]  /*e330*/  @!P0 NANOSLEEP.SYNCS 0x989680 ;  /* 0x009896800000895d */ /* 0x002fea0003900000 */
[----:B------:R-:W1:Y:S02]  /*e340*/  @!P0 SYNCS.PHASECHK.TRANS64 P0, [R9+URZ], R4 ;  /* 0x00000004090085a7 */ /* 0x000e64000800007f */
[----:B-1----:R-:W-:Y:S05]  /*e350*/  @!P0 BRA `(.L_x_449) ;  /* 0xfffffffc00f08947 */ /* 0x002fea000383ffff */
[----:B------:R-:W-:Y:S05]  /*e360*/  BRA `(.L_x_470) ;  /* 0xfffffff800387947 */ /* 0x000fea000383ffff */
.L_x_450:
[----:B0-----:R0:W1:Y:S02]  /*e370*/  SYNCS.PHASECHK.TRANS64.TRYWAIT P0, [R6+URZ], R5 ;  /* 0x00000005060075a7 */ /* 0x001064000800017f */
[----:B-1----:R-:W-:Y:S05]  /*e380*/  @!P0 NANOSLEEP.SYNCS 0x989680 ;  /* 0x009896800000895d */ /* 0x002fea0003900000 */
[----:B------:R-:W1:Y:S02]  /*e390*/  @!P0 SYNCS.PHASECHK.TRANS64 P0, [R6+URZ], R5 ;  /* 0x00000005060085a7 */ /* 0x000e64000800007f */
[----:B-1----:R-:W-:Y:S05]  /*e3a0*/  @!P0 BRA `(.L_x_450) ;  /* 0xfffffffc00f08947 */ /* 0x002fea000383ffff */
[----:B------:R-:W-:Y:S05]  /*e3b0*/  BRA `(.L_x_471) ;  /* 0xfffffff800487947 */ /* 0x000fea000383ffff */
.L_x_451:
[----:B0-----:R0:W1:Y:S02]  /*e3c0*/  SYNCS.PHASECHK.TRANS64.TRYWAIT P0, [R9+URZ], R4 ;  /* 0x00000004090075a7 */ /* 0x001064000800017f */
[----:B-1----:R-:W-:Y:S05]  /*e3d0*/  @!P0 NANOSLEEP.SYNCS 0x989680 ;  /* 0x009896800000895d */ /* 0x002fea0003900000 */
[----:B------:R-:W1:Y:S02]  /*e3e0*/  @!P0 SYNCS.PHASECHK.TRANS64 P0, [R9+URZ], R4 ;  /* 0x00000004090085a7 */ /* 0x000e64000800007f */
[----:B-1----:R-:W-:Y:S05]  /*e3f0*/  @!P0 BRA `(.L_x_451) ;  /* 0xfffffffc00f08947 */ /* 0x002fea000383ffff */
[----:B------:R-:W-:Y:S05]  /*e400*/  BRA `(.L_x_472) ;  /* 0xfffffff800587947 */ /* 0x000fea000383ffff */
.L_x_452:
[----:B-1----:R1:W2:Y:S02]  /*e410*/  SYNCS.PHASECHK.TRANS64.TRYWAIT P0, [R6+URZ], R5 ;  /* 0x00000005060075a7 */ /* 0x0022a4000800017f */
[----:B--2---:R-:W-:Y:S05]  /*e420*/  @!P0 NANOSLEEP.SYNCS 0x989680 ;  /* 0x009896800000895d */ /* 0x004fea0003900000 */
[----:B------:R-:W2:Y:S02]  /*e430*/  @!P0 SYNCS.PHASECHK.TRANS64 P0, [R6+URZ], R5 ;  /* 0x00000005060085a7 */ /* 0x000ea4000800007f */
[----:B--2---:R-:W-:Y:S05]  /*e440*/  @!P0 BRA `(.L_x_452) ;  /* 0xfffffffc00f08947 */ /* 0x004fea000383ffff */
[----:B------:R-:W-:Y:S05]  /*e450*/  BRA `(.L_x_473) ;  /* 0xfffffff800607947 */ /* 0x000fea000383ffff */
.L_x_474:
[----:B------:R-:W-:-:S00]  /*e460*/  BRA `(.L_x_474) ;  /* 0xfffffffc00fc7947 */ /* 0x000fc0000383ffff */
[----:B------:R-:W-:-:S00]  /*e470*/  NOP ;  /* 0x0000000000007918 */ /* 0x000fc00000000000 */
        /* <DEDUP_REMOVED lines=8> */
.L_x_475:


//--------------------- .nv.global.init           --------------------------
	.section	.nv.global.init,"aw",@progbits
.nv.global.init:
	.type		$str$22,@object
	.size		$str$22,($str$23 - $str$22)
$str$22:
        /*0000*/ 	.byte	0x6b, 0x5f, 0x74, 0x69, 0x6c, 0x65, 0x5f, 0x63, 0x6f, 0x75, 0x6e, 0x74, 0x20, 0x3e, 0x3d, 0x20
        /*0010*/ 	.byte	0x31, 0x00
	.type		$str$23,@object
	.size		$str$23,(__unnamed_1 - $str$23)
$str$23:
        /*0012*/ 	.byte	0x2f, 0x74, 0x6d, 0x70, 0x2f, 0x63, 0x75, 0x74, 0x6c, 0x61, 0x73, 0x73, 0x5f, 0x73, 0x77, 0x65
        /*0022*/ 	.byte	0x65, 0x70, 0x5f, 0x73, 0x72, 0x63, 0x2f, 0x69, 0x6e, 0x63, 0x6c, 0x75, 0x64, 0x65, 0x2f, 0x63
        /*0032*/ 	.byte	0x75, 0x74, 0x6c, 0x61, 0x73, 0x73, 0x2f, 0x67, 0x65, 0x6d, 0x6d, 0x2f, 0x63, 0x6f, 0x6c, 0x6c
        /*0042*/ 	.byte	0x65, 0x63, 0x74, 0x69, 0x76, 0x65, 0x2f, 0x73, 0x6d, 0x39, 0x30, 0x5f, 0x6d, 0x6d, 0x61, 0x5f
        /*0052*/ 	.byte	0x74, 0x6d, 0x61, 0x5f, 0x67, 0x6d, 0x6d, 0x61, 0x5f, 0x73, 0x73, 0x5f, 0x77, 0x61, 0x72, 0x70
        /*0062*/ 	.byte	0x73, 0x70, 0x65, 0x63, 0x69, 0x61, 0x6c, 0x69, 0x7a, 0x65, 0x64, 0x2e, 0x68, 0x70, 0x70, 0x00
	.type		__unnamed_1,@object
	.size		__unnamed_1,(.L_0 - __unnamed_1)
__unnamed_1:
        /*0072*/ 	.byte	0x76, 0x6f, 0x69, 0x64, 0x20, 0x63, 0x75, 0x74, 0x6c, 0x61, 0x73, 0x73, 0x3a, 0x3a, 0x67, 0x65
        /* <DEDUP_REMOVED lines=172> */
        /*0b42*/ 	.byte	0x5d, 0x00
.L_0:


//--------------------- .nv.shared._ZN7cutlass13device_kernelINS_4gemm6kernel13GemmUniversalIN4cute5tupleIJiiiiEEENS1_10collective13CollectiveMmaINS1_34MainloopSm90TmaGmmaWarpSpecializedILi14ENS5_IJNS4_1CILi1EEESB_SB_EEENS1_35KernelTmaWarpSpecializedCooperativeEEENS5_IJNSA_ILi128EEENSA_ILi384EEENSA_ILi32EEEEEEaNS5_IJlSB_lEEEaSJ_NS4_8TiledMMAINS4_8MMA_AtomIJNS4_4SM904GMMA27MMA_64x192x32_S32S8S8_SS_TNEEEENS4_6LayoutINS5_IJNSA_ILi2EEESB_SB_EEENS5_IJSB_NSA_ILi0EEEST_EEEEENS5_IJNS4_10UnderscoreESW_SW_EEEEENS4_13SM90_TMA_LOADENS4_14ComposedLayoutINS4_7SwizzleILi1ELi4ELi3EEENS4_18smem_ptr_flag_bitsILi8EEENSQ_INS5_IJNSA_ILi8EEESH_EEENS5_IJSH_SB_EEEEEEEvNS4_8identityESZ_S19_vS1A_EENS_8epilogue10collective6detail29Sm90TmaWarpSpecializedAdapterINS1D_15DefaultEpilogueIaSJ_SJ_NS1C_6thread17LinearCombinationIaLi1EiiLNS1H_9ScaleType4KindE0ELNS_15FloatRoundStyleE2EaEENS1_15EpilogueDefaultEEEEEvvEEEEvNT_6ParamsE --------------------------
	.section	.nv.shared._ZN7cutlass13device_kernelINS_4gemm6kernel13GemmUniversalIN4cute5tupleIJiiiiEEENS1_10collective13CollectiveMmaINS1_34MainloopSm90TmaGmmaWarpSpecializedILi14ENS5_IJNS4_1CILi1EEESB_SB_EEENS1_35KernelTmaWarpSpecializedCooperativeEEENS5_IJNSA_ILi128EEENSA_ILi384EEENSA_ILi32EEEEEEaNS5_IJlSB_lEEEaSJ_NS4_8TiledMMAINS4_8MMA_AtomIJNS4_4SM904GMMA27MMA_64x192x32_S32S8S8_SS_TNEEEENS4_6LayoutINS5_IJNSA_ILi2EEESB_SB_EEENS5_IJSB_NSA_ILi0EEEST_EEEEENS5_IJNS4_10UnderscoreESW_SW_EEEEENS4_13SM90_TMA_LOADENS4_14ComposedLayoutINS4_7SwizzleILi1ELi4ELi3EEENS4_18smem_ptr_flag_bitsILi8EEENSQ_INS5_IJNSA_ILi8EEESH_EEENS5_IJSH_SB_EEEEEEEvNS4_8identityESZ_S19_vS1A_EENS_8epilogue10collective6detail29Sm90TmaWarpSpecializedAdapterINS1D_15DefaultEpilogueIaSJ_SJ_NS1C_6thread17LinearCombinationIaLi1EiiLNS1H_9ScaleType4KindE0ELNS_15FloatRoundStyleE2EaEENS1_15EpilogueDefaultEEEEEvvEEEEvNT_6ParamsE,"aw",@nobits
	.sectionflags	@""
	.align	16
	.zero		1024


//--------------------- .nv.shared.reserved.0     --------------------------
	.section	.nv.shared.reserved.0,"aw",@nobits
	.weak		__nv_reservedSMEM_offset_0_alias
	.size		__nv_reservedSMEM_offset_0_alias, 0, 0
	.other		__nv_reservedSMEM_offset_0_alias,@"STO_CUDA_RESERVED_SHARED STV_DEFAULT"
__nv_reservedSMEM_offset_0_alias:
	.zero		0


//--------------------- .nv.global                --------------------------
	.section	.nv.global,"aw",@nobits
.nv.global:
	.type		_ZN39_INTERNAL_fd79fea1_4_k_cu_686aee7d_83934cute1_E,@object
	.size		_ZN39_INTERNAL_fd79fea1_4_k_cu_686aee7d_83934cute1_E,(_ZN39_INTERNAL_fd79fea1_4_k_cu_686aee7d_83934cuda3std3__45__cpo6cbeginE - _ZN39_INTERNAL_fd79fea1_4_k_cu_686aee7d_83934cute1_E)
_ZN39_INTERNAL_fd79fea1_4_k_cu_686aee7d_83934cute1_E:
	.zero		1
	.type		_ZN39_INTERNAL_fd79fea1_4_k_cu_686aee7d_83934cuda3std3__45__cpo6cbeginE,@object
	.size		_ZN39_INTERNAL_fd79fea1_4_k_cu_686aee7d_83934cuda3std3__45__cpo6cbeginE,(_ZN39_INTERNAL_fd79fea1_4_k_cu_686aee7d_83934cuda3std3__48in_placeE - _ZN39_INTERNAL_fd79fea1_4_k_cu_686aee7d_83934cuda3std3__45__cpo6cbeginE)
_ZN39_INTERNAL_fd79fea1_4_k_cu_686aee7d_83934cuda3std3__45__cpo6cbeginE:
	.zero		1
	.type		_ZN39_INTERNAL_fd79fea1_4_k_cu_686aee7d_83934cuda3std3__48in_placeE,@object
	.size		_ZN39_INTERNAL_fd79fea1_4_k_cu_686aee7d_83934cuda3std3__48in_placeE,(_ZN39_INTERNAL_fd79fea1_4_k_cu_686aee7d_83934cuda3std6ranges3__45__cpo9iter_moveE - _ZN39_INTERNAL_fd79fea1_4_k_cu_686aee7d_83934cuda3std3__48in_placeE)
_ZN39_INTERNAL_fd79fea1_4_k_cu_686aee7d_83934cuda3std3__48in_placeE:
	.zero		1
	.type		_ZN39_INTERNAL_fd79fea1_4_k_cu_686aee7d_83934cuda3std6ranges3__45__cpo9iter_moveE,@object
	.size		_ZN39_INTERNAL_fd79fea1_4_k_cu_686aee7d_83934cuda3std6ranges3__45__cpo9iter_moveE,(_ZN39_INTERNAL_fd79fea1_4_k_cu_686aee7d_83934cuda3std3__45__cpo5beginE - _ZN39_INTERNAL_fd79fea1_4_k_cu_686aee7d_83934cuda3std6ranges3__45__cpo9iter_moveE)
_ZN39_INTERNAL_fd79fea1_4_k_cu_686aee7d_83934cuda3std6ranges3__45__cpo9iter_moveE:
	.zero		1
	.type		_ZN39_INTERNAL_fd79fea1_4_k_cu_686aee7d_83934cuda3std3__45__cpo5beginE,@object
	.size		_ZN39_INTERNAL_fd79fea1_4_k_cu_686aee7d_83934cuda3std3__45__cpo5beginE,(_ZN39_INTERNAL_fd79fea1_4_k_cu_686aee7d_83934cuda3std3__441_GLOBAL__N__fd79fea1_4_k_cu_686aee7d_83936ignoreE - _ZN39_INTERNAL_fd79fea1_4_k_cu_686aee7d_83934cuda3std3__45__cpo5beginE)
_ZN39_INTERNAL_fd79fea1_4_k_cu_686aee7d_83934cuda3std3__45__cpo5beginE:
	.zero		1
	.type		_ZN39_INTERNAL_fd79fea1_4_k_cu_686aee7d_83934cuda3std3__441_GLOBAL__N__fd79fea1_4_k_cu_686aee7d_83936ignoreE,@object
	.size		_ZN39_INTERNAL_fd79fea1_4_k_cu_686aee7d_83934cuda3std3__441_GLOBAL__N__fd79fea1_4_k_cu_686aee7d_83936ignoreE,(_ZN39_INTERNAL_fd79fea1_4_k_cu_686aee7d_83934cute7productE - _ZN39_INTERNAL_fd79fea1_4_k_cu_686aee7d_83934cuda3std3__441_GLOBAL__N__fd79fea1_4_k_cu_686aee7d_83936ignoreE)
_ZN39_INTERNAL_fd79fea1_4_k_cu_686aee7d_83934cuda3std3__441_GLOBAL__N__fd79fea1_4_k_cu_686aee7d_83936ignoreE:
	.zero		1
	.type		_ZN39_INTERNAL_fd79fea1_4_k_cu_686aee7d_83934cute7productE,@object
	.size		_ZN39_INTERNAL_fd79fea1_4_k_cu_686aee7d_83934cute7productE,(_ZN39_INTERNAL_fd79fea1_4_k_cu_686aee7d_83934cuda3std3__45__cpo3endE - _ZN39_INTERNAL_fd79fea1_4_k_cu_686aee7d_83934cute7productE)
_ZN39_INTERNAL_fd79fea1_4_k_cu_686aee7d_83934cute7productE:
	.zero		1
	.type		_ZN39_INTERNAL_fd79fea1_4_k_cu_686aee7d_83934cuda3std3__45__cpo3endE,@object
	.size		_ZN39_INTERNAL_fd79fea1_4_k_cu_686aee7d_83934cuda3std3__45__cpo3endE,(_ZN39_INTERNAL_fd79fea1_4_k_cu_686aee7d_83934cuda3std3__419piecewise_constructE - _ZN39_INTERNAL_fd79fea1_4_k_cu_686aee7d_83934cuda3std3__45__cpo3endE)
_ZN39_INTERNAL_fd79fea1_4_k_cu_686aee7d_83934cuda3std3__45__cpo3endE:
	.zero		1
	.type		_ZN39_INTERNAL_fd79fea1_4_k_cu_686aee7d_83934cuda3std3__419piecewise_constructE,@object
	.size		_ZN39_INTERNAL_fd79fea1_4_k_cu_686aee7d_83934cuda3std3__419piecewise_constructE,(_ZN39_INTERNAL_fd79fea1_4_k_cu_686aee7d_83934cuda3std3__45__cpo4cendE - _ZN39_INTERNAL_fd79fea1_4_k_cu_686aee7d_83934cuda3std3__419piecewise_constructE)
_ZN39_INTERNAL_fd79fea1_4_k_cu_686aee7d_83934cuda3std3__419piecewise_constructE:
	.zero		1
	.type		_ZN39_INTERNAL_fd79fea1_4_k_cu_686aee7d_83934cuda3std3__45__cpo4cendE,@object
	.size		_ZN39_INTERNAL_fd79fea1_4_k_cu_686aee7d_83934cuda3std3__45__cpo4cendE,(_ZN39_INTERNAL_fd79fea1_4_k_cu_686aee7d_83934cuda3std6ranges3__45__cpo4swapE - _ZN39_INTERNAL_fd79fea1_4_k_cu_686aee7d_83934cuda3std3__45__cpo4cendE)
_ZN39_INTERNAL_fd79fea1_4_k_cu_686aee7d_83934cuda3std3__45__cpo4cendE:
	.zero		1
	.type		_ZN39_INTERNAL_fd79fea1_4_k_cu_686aee7d_83934cuda3std6ranges3__45__cpo4swapE,@object
	.size		_ZN39_INTERNAL_fd79fea1_4_k_cu_686aee7d_83934cuda3std6ranges3__45__cpo4swapE,(.L_8 - _ZN39_INTERNAL_fd79fea1_4_k_cu_686aee7d_83934cuda3std6ranges3__45__cpo4swapE)
_ZN39_INTERNAL_fd79fea1_4_k_cu_686aee7d_83934cuda3std6ranges3__45__cpo4swapE:
	.zero		1
.L_8:


//--------------------- .nv.constant0._ZN7cutlass13device_kernelINS_4gemm6kernel13GemmUniversalIN4cute5tupleIJiiiiEEENS1_10collective13CollectiveMmaINS1_34MainloopSm90TmaGmmaWarpSpecializedILi14ENS5_IJNS4_1CILi1EEESB_SB_EEENS1_35KernelTmaWarpSpecializedCooperativeEEENS5_IJNSA_ILi128EEENSA_ILi384EEENSA_ILi32EEEEEEaNS5_IJlSB_lEEEaSJ_NS4_8TiledMMAINS4_8MMA_AtomIJNS4_4SM904GMMA27MMA_64x192x32_S32S8S8_SS_TNEEEENS4_6LayoutINS5_IJNSA_ILi2EEESB_SB_EEENS5_IJSB_NSA_ILi0EEEST_EEEEENS5_IJNS4_10UnderscoreESW_SW_EEEEENS4_13SM90_TMA_LOADENS4_14ComposedLayoutINS4_7SwizzleILi1ELi4ELi3EEENS4_18smem_ptr_flag_bitsILi8EEENSQ_INS5_IJNSA_ILi8EEESH_EEENS5_IJSH_SB_EEEEEEEvNS4_8identityESZ_S19_vS1A_EENS_8epilogue10collective6detail29Sm90TmaWarpSpecializedAdapterINS1D_15DefaultEpilogueIaSJ_SJ_NS1C_6thread17LinearCombinationIaLi1EiiLNS1H_9ScaleType4KindE0ELNS_15FloatRoundStyleE2EaEENS1_15EpilogueDefaultEEEEEvvEEEEvNT_6ParamsE --------------------------
	.section	.nv.constant0._ZN7cutlass13device_kernelINS_4gemm6kernel13GemmUniversalIN4cute5tupleIJiiiiEEENS1_10collective13CollectiveMmaINS1_34MainloopSm90TmaGmmaWarpSpecializedILi14ENS5_IJNS4_1CILi1EEESB_SB_EEENS1_35KernelTmaWarpSpecializedCooperativeEEENS5_IJNSA_ILi128EEENSA_ILi384EEENSA_ILi32EEEEEEaNS5_IJlSB_lEEEaSJ_NS4_8TiledMMAINS4_8MMA_AtomIJNS4_4SM904GMMA27MMA_64x192x32_S32S8S8_SS_TNEEEENS4_6LayoutINS5_IJNSA_ILi2EEESB_SB_EEENS5_IJSB_NSA_ILi0EEEST_EEEEENS5_IJNS4_10UnderscoreESW_SW_EEEEENS4_13SM90_TMA_LOADENS4_14ComposedLayoutINS4_7SwizzleILi1ELi4ELi3EEENS4_18smem_ptr_flag_bitsILi8EEENSQ_INS5_IJNSA_ILi8EEESH_EEENS5_IJSH_SB_EEEEEEEvNS4_8identityESZ_S19_vS1A_EENS_8epilogue10collective6detail29Sm90TmaWarpSpecializedAdapterINS1D_15DefaultEpilogueIaSJ_SJ_NS1C_6thread17LinearCombinationIaLi1EiiLNS1H_9ScaleType4KindE0ELNS_15FloatRoundStyleE2EaEENS1_15EpilogueDefaultEEEEEvvEEEEvNT_6ParamsE,"a",@progbits
	.sectionflags	@""
	.align	4
.nv.constant0._ZN7cutlass13device_kernelINS_4gemm6kernel13GemmUniversalIN4cute5tupleIJiiiiEEENS1_10collective13CollectiveMmaINS1_34MainloopSm90TmaGmmaWarpSpecializedILi14ENS5_IJNS4_1CILi1EEESB_SB_EEENS1_35KernelTmaWarpSpecializedCooperativeEEENS5_IJNSA_ILi128EEENSA_ILi384EEENSA_ILi32EEEEEEaNS5_IJlSB_lEEEaSJ_NS4_8TiledMMAINS4_8MMA_AtomIJNS4_4SM904GMMA27MMA_64x192x32_S32S8S8_SS_TNEEEENS4_6LayoutINS5_IJNSA_ILi2EEESB_SB_EEENS5_IJSB_NSA_ILi0EEEST_EEEEENS5_IJNS4_10UnderscoreESW_SW_EEEEENS4_13SM90_TMA_LOADENS4_14ComposedLayoutINS4_7SwizzleILi1ELi4ELi3EEENS4_18smem_ptr_flag_bitsILi8EEENSQ_INS5_IJNSA_ILi8EEESH_EEENS5_IJSH_SB_EEEEEEEvNS4_8identityESZ_S19_vS1A_EENS_8epilogue10collective6detail29Sm90TmaWarpSpecializedAdapterINS1D_15DefaultEpilogueIaSJ_SJ_NS1C_6thread17LinearCombinationIaLi1EiiLNS1H_9ScaleType4KindE0ELNS_15FloatRoundStyleE2EaEENS1_15EpilogueDefaultEEEEEvvEEEEvNT_6ParamsE:
	.zero		1664


//--------------------- SYMBOLS --------------------------

	.type		.nv.reservedSmem.offset0,@object
	.size		.nv.reservedSmem.offset0,0x4
	.type		__assertfail,@function
